//
// Generated by NVIDIA NVVM Compiler
//
// Compiler Build ID: CL-36424714
// Cuda compilation tools, release 13.0, V13.0.88
// Based on NVVM 20.0.0
//

.version 9.0
.target sm_100
.address_size 64

	// .globl	_Z10reduction1PiS_i
// _ZZ10reduction1PiS_iE16thread_local_sum has been demoted

.visible .entry _Z10reduction1PiS_i(
	.param .u64 .ptr .align 1 _Z10reduction1PiS_i_param_0,
	.param .u64 .ptr .align 1 _Z10reduction1PiS_i_param_1,
	.param .u32 _Z10reduction1PiS_i_param_2
)
{
	.reg .pred 	%p<19>;
	.reg .b32 	%r<244>;
	.reg .b64 	%rd<16>;
	.reg .b64 	%fd<5>;
	// demoted variable
	.shared .align 4 .b8 _ZZ10reduction1PiS_iE16thread_local_sum[4096];
	ld.param.u64 	%rd4, [_Z10reduction1PiS_i_param_0];
	ld.param.u64 	%rd3, [_Z10reduction1PiS_i_param_1];
	ld.param.u32 	%r72, [_Z10reduction1PiS_i_param_2];
	cvta.to.global.u64 	%rd1, %rd4;
	cvt.rn.f64.s32 	%fd1, %r72;
	mov.u32 	%r1, %ntid.x;
	mov.u32 	%r73, %nctaid.x;
	mul.lo.s32 	%r74, %r1, %r73;
	cvt.rn.f64.u32 	%fd2, %r74;
	div.rn.f64 	%fd3, %fd1, %fd2;
	cvt.rpi.f64.f64 	%fd4, %fd3;
	cvt.rzi.s32.f64 	%r75, %fd4;
	mov.u32 	%r2, %ctaid.x;
	mov.u32 	%r3, %tid.x;
	mad.lo.s32 	%r76, %r2, %r1, %r3;
	mul.lo.s32 	%r216, %r75, %r76;
	add.s32 	%r77, %r216, %r75;
	min.s32 	%r5, %r77, %r72;
	setp.ge.s32 	%p1, %r216, %r5;
	mov.b32 	%r227, 0;
	@%p1 bra 	$L__BB0_13;
	sub.s32 	%r6, %r5, %r216;
	and.b32  	%r7, %r6, 15;
	sub.s32 	%r80, %r216, %r5;
	setp.gt.u32 	%p2, %r80, -16;
	mov.b32 	%r227, 0;
	@%p2 bra 	$L__BB0_4;
	and.b32  	%r82, %r6, -16;
	neg.s32 	%r212, %r82;
	add.s64 	%rd2, %rd1, 32;
	mov.b32 	%r227, 0;
$L__BB0_3:
	.pragma "nounroll";
	mul.wide.s32 	%rd5, %r216, 4;
	add.s64 	%rd6, %rd2, %rd5;
	ld.global.u32 	%r83, [%rd6+-32];
	add.s32 	%r84, %r83, %r227;
	ld.global.u32 	%r85, [%rd6+-28];
	add.s32 	%r86, %r85, %r84;
	ld.global.u32 	%r87, [%rd6+-24];
	add.s32 	%r88, %r87, %r86;
	ld.global.u32 	%r89, [%rd6+-20];
	add.s32 	%r90, %r89, %r88;
	ld.global.u32 	%r91, [%rd6+-16];
	add.s32 	%r92, %r91, %r90;
	ld.global.u32 	%r93, [%rd6+-12];
	add.s32 	%r94, %r93, %r92;
	ld.global.u32 	%r95, [%rd6+-8];
	add.s32 	%r96, %r95, %r94;
	ld.global.u32 	%r97, [%rd6+-4];
	add.s32 	%r98, %r97, %r96;
	ld.global.u32 	%r99, [%rd6];
	add.s32 	%r100, %r99, %r98;
	ld.global.u32 	%r101, [%rd6+4];
	add.s32 	%r102, %r101, %r100;
	ld.global.u32 	%r103, [%rd6+8];
	add.s32 	%r104, %r103, %r102;
	ld.global.u32 	%r105, [%rd6+12];
	add.s32 	%r106, %r105, %r104;
	ld.global.u32 	%r107, [%rd6+16];
	add.s32 	%r108, %r107, %r106;
	ld.global.u32 	%r109, [%rd6+20];
	add.s32 	%r110, %r109, %r108;
	ld.global.u32 	%r111, [%rd6+24];
	add.s32 	%r112, %r111, %r110;
	ld.global.u32 	%r113, [%rd6+28];
	add.s32 	%r227, %r113, %r112;
	add.s32 	%r216, %r216, 16;
	add.s32 	%r212, %r212, 16;
	setp.ne.s32 	%p3, %r212, 0;
	@%p3 bra 	$L__BB0_3;
$L__BB0_4:
	setp.eq.s32 	%p4, %r7, 0;
	@%p4 bra 	$L__BB0_13;
	and.b32  	%r18, %r6, 7;
	setp.lt.u32 	%p5, %r7, 8;
	@%p5 bra 	$L__BB0_7;
	mul.wide.s32 	%rd7, %r216, 4;
	add.s64 	%rd8, %rd1, %rd7;
	ld.global.u32 	%r115, [%rd8];
	add.s32 	%r116, %r115, %r227;
	ld.global.u32 	%r117, [%rd8+4];
	add.s32 	%r118, %r117, %r116;
	ld.global.u32 	%r119, [%rd8+8];
	add.s32 	%r120, %r119, %r118;
	ld.global.u32 	%r121, [%rd8+12];
	add.s32 	%r122, %r121, %r120;
	ld.global.u32 	%r123, [%rd8+16];
	add.s32 	%r124, %r123, %r122;
	ld.global.u32 	%r125, [%rd8+20];
	add.s32 	%r126, %r125, %r124;
	ld.global.u32 	%r127, [%rd8+24];
	add.s32 	%r128, %r127, %r126;
	ld.global.u32 	%r129, [%rd8+28];
	add.s32 	%r227, %r129, %r128;
	add.s32 	%r216, %r216, 8;
$L__BB0_7:
	setp.eq.s32 	%p6, %r18, 0;
	@%p6 bra 	$L__BB0_13;
	and.b32  	%r24, %r6, 3;
	setp.lt.u32 	%p7, %r18, 4;
	@%p7 bra 	$L__BB0_10;
	mul.wide.s32 	%rd9, %r216, 4;
	add.s64 	%rd10, %rd1, %rd9;
	ld.global.u32 	%r131, [%rd10];
	add.s32 	%r132, %r131, %r227;
	ld.global.u32 	%r133, [%rd10+4];
	add.s32 	%r134, %r133, %r132;
	ld.global.u32 	%r135, [%rd10+8];
	add.s32 	%r136, %r135, %r134;
	ld.global.u32 	%r137, [%rd10+12];
	add.s32 	%r227, %r137, %r136;
	add.s32 	%r216, %r216, 4;
$L__BB0_10:
	setp.eq.s32 	%p8, %r24, 0;
	@%p8 bra 	$L__BB0_13;
	neg.s32 	%r224, %r24;
$L__BB0_12:
	.pragma "nounroll";
	mul.wide.s32 	%rd11, %r216, 4;
	add.s64 	%rd12, %rd1, %rd11;
	ld.global.u32 	%r138, [%rd12];
	add.s32 	%r227, %r138, %r227;
	add.s32 	%r216, %r216, 1;
	add.s32 	%r224, %r224, 1;
	setp.ne.s32 	%p9, %r224, 0;
	@%p9 bra 	$L__BB0_12;
$L__BB0_13:
	shl.b32 	%r139, %r3, 2;
	mov.u32 	%r140, _ZZ10reduction1PiS_iE16thread_local_sum;
	add.s32 	%r141, %r140, %r139;
	st.shared.u32 	[%r141], %r227;
	bar.sync 	0;
	setp.ne.s32 	%p10, %r3, 0;
	@%p10 bra 	$L__BB0_27;
	and.b32  	%r38, %r1, 15;
	setp.lt.u32 	%p11, %r1, 16;
	mov.b32 	%r235, 0;
	mov.u32 	%r243, %r235;
	@%p11 bra 	$L__BB0_17;
	and.b32  	%r235, %r1, 2032;
	add.s32 	%r228, %r140, 32;
	and.b32  	%r147, %r1, -16;
	neg.s32 	%r229, %r147;
	mov.b32 	%r243, 0;
$L__BB0_16:
	.pragma "nounroll";
	ld.shared.u32 	%r148, [%r228+-32];
	add.s32 	%r149, %r148, %r243;
	ld.shared.u32 	%r150, [%r228+-28];
	add.s32 	%r151, %r150, %r149;
	ld.shared.u32 	%r152, [%r228+-24];
	add.s32 	%r153, %r152, %r151;
	ld.shared.u32 	%r154, [%r228+-20];
	add.s32 	%r155, %r154, %r153;
	ld.shared.u32 	%r156, [%r228+-16];
	add.s32 	%r157, %r156, %r155;
	ld.shared.u32 	%r158, [%r228+-12];
	add.s32 	%r159, %r158, %r157;
	ld.shared.u32 	%r160, [%r228+-8];
	add.s32 	%r161, %r160, %r159;
	ld.shared.u32 	%r162, [%r228+-4];
	add.s32 	%r163, %r162, %r161;
	ld.shared.u32 	%r164, [%r228];
	add.s32 	%r165, %r164, %r163;
	ld.shared.u32 	%r166, [%r228+4];
	add.s32 	%r167, %r166, %r165;
	ld.shared.u32 	%r168, [%r228+8];
	add.s32 	%r169, %r168, %r167;
	ld.shared.u32 	%r170, [%r228+12];
	add.s32 	%r171, %r170, %r169;
	ld.shared.u32 	%r172, [%r228+16];
	add.s32 	%r173, %r172, %r171;
	ld.shared.u32 	%r174, [%r228+20];
	add.s32 	%r175, %r174, %r173;
	ld.shared.u32 	%r176, [%r228+24];
	add.s32 	%r177, %r176, %r175;
	ld.shared.u32 	%r178, [%r228+28];
	add.s32 	%r243, %r178, %r177;
	add.s32 	%r229, %r229, 16;
	add.s32 	%r228, %r228, 64;
	setp.ne.s32 	%p12, %r229, 0;
	@%p12 bra 	$L__BB0_16;
$L__BB0_17:
	setp.eq.s32 	%p13, %r38, 0;
	@%p13 bra 	$L__BB0_26;
	and.b32  	%r50, %r1, 7;
	setp.lt.u32 	%p14, %r38, 8;
	@%p14 bra 	$L__BB0_20;
	shl.b32 	%r180, %r235, 2;
	add.s32 	%r182, %r140, %r180;
	ld.shared.u32 	%r183, [%r182];
	add.s32 	%r184, %r183, %r243;
	ld.shared.u32 	%r185, [%r182+4];
	add.s32 	%r186, %r185, %r184;
	ld.shared.u32 	%r187, [%r182+8];
	add.s32 	%r188, %r187, %r186;
	ld.shared.u32 	%r189, [%r182+12];
	add.s32 	%r190, %r189, %r188;
	ld.shared.u32 	%r191, [%r182+16];
	add.s32 	%r192, %r191, %r190;
	ld.shared.u32 	%r193, [%r182+20];
	add.s32 	%r194, %r193, %r192;
	ld.shared.u32 	%r195, [%r182+24];
	add.s32 	%r196, %r195, %r194;
	ld.shared.u32 	%r197, [%r182+28];
	add.s32 	%r243, %r197, %r196;
	add.s32 	%r235, %r235, 8;
$L__BB0_20:
	setp.eq.s32 	%p15, %r50, 0;
	@%p15 bra 	$L__BB0_26;
	and.b32  	%r56, %r1, 3;
	setp.lt.u32 	%p16, %r50, 4;
	@%p16 bra 	$L__BB0_23;
	shl.b32 	%r199, %r235, 2;
	add.s32 	%r201, %r140, %r199;
	ld.shared.u32 	%r202, [%r201];
	add.s32 	%r203, %r202, %r243;
	ld.shared.u32 	%r204, [%r201+4];
	add.s32 	%r205, %r204, %r203;
	ld.shared.u32 	%r206, [%r201+8];
	add.s32 	%r207, %r206, %r205;
	ld.shared.u32 	%r208, [%r201+12];
	add.s32 	%r243, %r208, %r207;
	add.s32 	%r235, %r235, 4;
$L__BB0_23:
	setp.eq.s32 	%p17, %r56, 0;
	@%p17 bra 	$L__BB0_26;
	shl.b32 	%r209, %r235, 2;
	add.s32 	%r241, %r140, %r209;
	neg.s32 	%r240, %r56;
$L__BB0_25:
	.pragma "nounroll";
	ld.shared.u32 	%r211, [%r241];
	add.s32 	%r243, %r211, %r243;
	add.s32 	%r241, %r241, 4;
	add.s32 	%r240, %r240, 1;
	setp.ne.s32 	%p18, %r240, 0;
	@%p18 bra 	$L__BB0_25;
$L__BB0_26:
	cvta.to.global.u64 	%rd13, %rd3;
	mul.wide.u32 	%rd14, %r2, 4;
	add.s64 	%rd15, %rd13, %rd14;
	st.global.u32 	[%rd15], %r243;
$L__BB0_27:
	ret;

}
	// .globl	_Z10reduction2PiS_
.visible .entry _Z10reduction2PiS_(
	.param .u64 .ptr .align 1 _Z10reduction2PiS__param_0,
	.param .u64 .ptr .align 1 _Z10reduction2PiS__param_1
)
{
	.reg .pred 	%p<10>;
	.reg .b32 	%r<107>;
	.reg .b64 	%rd<18>;

	ld.param.u64 	%rd9, [_Z10reduction2PiS__param_0];
	ld.param.u64 	%rd8, [_Z10reduction2PiS__param_1];
	cvta.to.global.u64 	%rd1, %rd9;
	mov.u32 	%r30, %tid.x;
	mov.u32 	%r31, %ctaid.x;
	or.b32  	%r32, %r30, %r31;
	setp.ne.s32 	%p1, %r32, 0;
	@%p1 bra 	$L__BB1_14;
	mov.u32 	%r1, %nctaid.x;
	and.b32  	%r2, %r1, 15;
	setp.lt.u32 	%p2, %r1, 16;
	mov.b32 	%r99, 0;
	mov.u32 	%r106, %r99;
	@%p2 bra 	$L__BB1_4;
	and.b32  	%r99, %r1, 2147483632;
	and.b32  	%r36, %r1, -16;
	neg.s32 	%r93, %r36;
	add.s64 	%rd16, %rd1, 32;
	mov.b32 	%r106, 0;
$L__BB1_3:
	.pragma "nounroll";
	ld.global.u32 	%r37, [%rd16+-32];
	add.s32 	%r38, %r37, %r106;
	ld.global.u32 	%r39, [%rd16+-28];
	add.s32 	%r40, %r39, %r38;
	ld.global.u32 	%r41, [%rd16+-24];
	add.s32 	%r42, %r41, %r40;
	ld.global.u32 	%r43, [%rd16+-20];
	add.s32 	%r44, %r43, %r42;
	ld.global.u32 	%r45, [%rd16+-16];
	add.s32 	%r46, %r45, %r44;
	ld.global.u32 	%r47, [%rd16+-12];
	add.s32 	%r48, %r47, %r46;
	ld.global.u32 	%r49, [%rd16+-8];
	add.s32 	%r50, %r49, %r48;
	ld.global.u32 	%r51, [%rd16+-4];
	add.s32 	%r52, %r51, %r50;
	ld.global.u32 	%r53, [%rd16];
	add.s32 	%r54, %r53, %r52;
	ld.global.u32 	%r55, [%rd16+4];
	add.s32 	%r56, %r55, %r54;
	ld.global.u32 	%r57, [%rd16+8];
	add.s32 	%r58, %r57, %r56;
	ld.global.u32 	%r59, [%rd16+12];
	add.s32 	%r60, %r59, %r58;
	ld.global.u32 	%r61, [%rd16+16];
	add.s32 	%r62, %r61, %r60;
	ld.global.u32 	%r63, [%rd16+20];
	add.s32 	%r64, %r63, %r62;
	ld.global.u32 	%r65, [%rd16+24];
	add.s32 	%r66, %r65, %r64;
	ld.global.u32 	%r67, [%rd16+28];
	add.s32 	%r106, %r67, %r66;
	add.s32 	%r93, %r93, 16;
	add.s64 	%rd16, %rd16, 64;
	setp.ne.s32 	%p3, %r93, 0;
	@%p3 bra 	$L__BB1_3;
$L__BB1_4:
	setp.eq.s32 	%p4, %r2, 0;
	@%p4 bra 	$L__BB1_13;
	and.b32  	%r12, %r1, 7;
	setp.lt.u32 	%p5, %r2, 8;
	@%p5 bra 	$L__BB1_7;
	mul.wide.u32 	%rd10, %r99, 4;
	add.s64 	%rd11, %rd1, %rd10;
	ld.global.u32 	%r69, [%rd11];
	add.s32 	%r70, %r69, %r106;
	ld.global.u32 	%r71, [%rd11+4];
	add.s32 	%r72, %r71, %r70;
	ld.global.u32 	%r73, [%rd11+8];
	add.s32 	%r74, %r73, %r72;
	ld.global.u32 	%r75, [%rd11+12];
	add.s32 	%r76, %r75, %r74;
	ld.global.u32 	%r77, [%rd11+16];
	add.s32 	%r78, %r77, %r76;
	ld.global.u32 	%r79, [%rd11+20];
	add.s32 	%r80, %r79, %r78;
	ld.global.u32 	%r81, [%rd11+24];
	add.s32 	%r82, %r81, %r80;
	ld.global.u32 	%r83, [%rd11+28];
	add.s32 	%r106, %r83, %r82;
	add.s32 	%r99, %r99, 8;
$L__BB1_7:
	setp.eq.s32 	%p6, %r12, 0;
	@%p6 bra 	$L__BB1_13;
	and.b32  	%r18, %r1, 3;
	setp.lt.u32 	%p7, %r12, 4;
	@%p7 bra 	$L__BB1_10;
	mul.wide.u32 	%rd12, %r99, 4;
	add.s64 	%rd13, %rd1, %rd12;
	ld.global.u32 	%r85, [%rd13];
	add.s32 	%r86, %r85, %r106;
	ld.global.u32 	%r87, [%rd13+4];
	add.s32 	%r88, %r87, %r86;
	ld.global.u32 	%r89, [%rd13+8];
	add.s32 	%r90, %r89, %r88;
	ld.global.u32 	%r91, [%rd13+12];
	add.s32 	%r106, %r91, %r90;
	add.s32 	%r99, %r99, 4;
$L__BB1_10:
	setp.eq.s32 	%p8, %r18, 0;
	@%p8 bra 	$L__BB1_13;
	mul.wide.u32 	%rd14, %r99, 4;
	add.s64 	%rd17, %rd1, %rd14;
	neg.s32 	%r104, %r18;
$L__BB1_12:
	.pragma "nounroll";
	ld.global.u32 	%r92, [%rd17];
	add.s32 	%r106, %r92, %r106;
	add.s64 	%rd17, %rd17, 4;
	add.s32 	%r104, %r104, 1;
	setp.ne.s32 	%p9, %r104, 0;
	@%p9 bra 	$L__BB1_12;
$L__BB1_13:
	cvta.to.global.u64 	%rd15, %rd8;
	st.global.u32 	[%rd15], %r106;
$L__BB1_14:
	ret;

}


// ===== COMPILED SASS (sm_100) =====

	.target	sm_100

	.elftype	@"ET_EXEC"


//--------------------- .note.nv.tkinfo           --------------------------
	.section	.note.nv.tkinfo,"",@"SHT_NOTE"
	.sectionflags	@"SHF_NOTE_NV_TKINFO"
	.tkinfo
        /*0018*/ 	.word	0x00000002
        /*0030*/ 	.string	""
        /*0030*/ 	.string	"ptxas"
        /*0030*/ 	.string	"Cuda compilation tools, release 13.0, V13.0.88"
        /*0030*/ 	.string	"Build cuda_13.0.r13.0/compiler.36424714_0"
        /*0030*/ 	.string	"-arch sm_100 -m 64 "



//--------------------- .note.nv.cuinfo           --------------------------
	.section	.note.nv.cuinfo,"",@"SHT_NOTE"
	.sectionflags	@"SHF_NOTE_NV_CUINFO"
        /*0018*/ 	.short	0x0002
        /*001a*/ 	.short	0x0064
        /*001c*/ 	.short	0x0082
	.zero		2


//--------------------- .nv.info                  --------------------------
	.section	.nv.info,"",@"SHT_CUDA_INFO"
	.align	4


	//----- nvinfo : EIATTR_REGCOUNT
	.align		4
        /*0000*/ 	.byte	0x04, 0x2f
        /*0002*/ 	.short	(.L_1 - .L_0)
	.align		4
.L_0:
        /*0004*/ 	.word	index@(_Z10reduction1PiS_i)
        /*0008*/ 	.word	0x0000001d


	//----- nvinfo : EIATTR_FRAME_SIZE
	.align		4
.L_1:
        /*000c*/ 	.byte	0x04, 0x11
        /*000e*/ 	.short	(.L_3 - .L_2)
	.align		4
.L_2:
        /*0010*/ 	.word	index@($__internal_0_$__cuda_sm20_div_rn_f64_full)
        /*0014*/ 	.word	0x00000000


	//----- nvinfo : EIATTR_FRAME_SIZE
	.align		4
.L_3:
        /*0018*/ 	.byte	0x04, 0x11
        /*001a*/ 	.short	(.L_5 - .L_4)
	.align		4
.L_4:
        /*001c*/ 	.word	index@(_Z10reduction1PiS_i)
        /*0020*/ 	.word	0x00000000


	//----- nvinfo : EIATTR_REGCOUNT
	.align		4
.L_5:
        /*0024*/ 	.byte	0x04, 0x2f
        /*0026*/ 	.short	(.L_7 - .L_6)
	.align		4
.L_6:
        /*0028*/ 	.word	index@(_Z10reduction2PiS_)
        /*002c*/ 	.word	0x00000017


	//----- nvinfo : EIATTR_FRAME_SIZE
	.align		4
.L_7:
        /*0030*/ 	.byte	0x04, 0x11
        /*0032*/ 	.short	(.L_9 - .L_8)
	.align		4
.L_8:
        /*0034*/ 	.word	index@(_Z10reduction2PiS_)
        /*0038*/ 	.word	0x00000000


	//----- nvinfo : EIATTR_MIN_STACK_SIZE
	.align		4
.L_9:
        /*003c*/ 	.byte	0x04, 0x12
        /*003e*/ 	.short	(.L_11 - .L_10)
	.align		4
.L_10:
        /*0040*/ 	.word	index@(_Z10reduction2PiS_)
        /*0044*/ 	.word	0x00000000


	//----- nvinfo : EIATTR_MIN_STACK_SIZE
	.align		4
.L_11:
        /*0048*/ 	.byte	0x04, 0x12
        /*004a*/ 	.short	(.L_13 - .L_12)
	.align		4
.L_12:
        /*004c*/ 	.word	index@(_Z10reduction1PiS_i)
        /*0050*/ 	.word	0x00000000
.L_13:


//--------------------- .nv.compat                --------------------------
	.section	.nv.compat,"",@"SHT_CUDA_COMPAT_INFO"
	.align	4
        /*0000*/ 	.byte	0x02, 0x09, 0x00, 0x00, 0x02, 0x02, 0x01, 0x00, 0x02, 0x05, 0x05, 0x00, 0x03, 0x07, 0x01, 0x01
        /*0010*/ 	.byte	0x02, 0x03, 0x00, 0x00, 0x02, 0x06, 0x01, 0x00, 0x04, 0x0b, 0x08, 0x00, 0x01, 0x00, 0x00, 0x00
        /*0020*/ 	.byte	0x00, 0x00, 0x00, 0x00


//--------------------- .nv.info._Z10reduction2PiS_ --------------------------
	.section	.nv.info._Z10reduction2PiS_,"",@"SHT_CUDA_INFO"
	.sectionflags	@""
	.align	4


	//----- nvinfo : EIATTR_CUDA_API_VERSION
	.align		4
        /*0000*/ 	.byte	0x04, 0x37
        /*0002*/ 	.short	(.L_15 - .L_14)
.L_14:
        /*0004*/ 	.word	0x00000082


	//----- nvinfo : EIATTR_KPARAM_INFO
	.align		4
.L_15:
        /*0008*/ 	.byte	0x04, 0x17
        /*000a*/ 	.short	(.L_17 - .L_16)
.L_16:
        /*000c*/ 	.word	0x00000000
        /*0010*/ 	.short	0x0001
        /*0012*/ 	.short	0x0008
        /*0014*/ 	.byte	0x00, 0xf5, 0x21, 0x00


	//----- nvinfo : EIATTR_KPARAM_INFO
	.align		4
.L_17:
        /*0018*/ 	.byte	0x04, 0x17
        /*001a*/ 	.short	(.L_19 - .L_18)
.L_18:
        /*001c*/ 	.word	0x00000000
        /*0020*/ 	.short	0x0000
        /*0022*/ 	.short	0x0000
        /*0024*/ 	.byte	0x00, 0xf5, 0x21, 0x00


	//----- nvinfo : EIATTR_SPARSE_MMA_MASK
	.align		4
.L_19:
        /*0028*/ 	.byte	0x03, 0x50
        /*002a*/ 	.short	0x0000


	//----- nvinfo : EIATTR_MAXREG_COUNT
	.align		4
        /*002c*/ 	.byte	0x03, 0x1b
        /*002e*/ 	.short	0x00ff


	//----- nvinfo : EIATTR_MERCURY_ISA_VERSION
	.align		4
        /*0030*/ 	.byte	0x03, 0x5f
        /*0032*/ 	.short	0x0101


	//----- nvinfo : EIATTR_VRC_CTA_INIT_COUNT
	.align		4
        /*0034*/ 	.byte	0x02, 0x4a
	.zero		1
	.zero		1


	//----- nvinfo : EIATTR_EXIT_INSTR_OFFSETS
	.align		4
        /*0038*/ 	.byte	0x04, 0x1c
        /*003a*/ 	.short	(.L_21 - .L_20)


	//   ....[0]....
.L_20:
        /*003c*/ 	.word	0x00000040


	//   ....[1]....
        /*0040*/ 	.word	0x00000660


	//----- nvinfo : EIATTR_CBANK_PARAM_SIZE
	.align		4
.L_21:
        /*0044*/ 	.byte	0x03, 0x19
        /*0046*/ 	.short	0x0010


	//----- nvinfo : EIATTR_PARAM_CBANK
	.align		4
        /*0048*/ 	.byte	0x04, 0x0a
        /*004a*/ 	.short	(.L_23 - .L_22)
	.align		4
.L_22:
        /*004c*/ 	.word	index@(.nv.constant0._Z10reduction2PiS_)
        /*0050*/ 	.short	0x0380
        /*0052*/ 	.short	0x0010


	//----- nvinfo : EIATTR_SW_WAR
	.align		4
.L_23:
        /*0054*/ 	.byte	0x04, 0x36
        /*0056*/ 	.short	(.L_25 - .L_24)
.L_24:
        /*0058*/ 	.word	0x00000008
.L_25:


//--------------------- .nv.info._Z10reduction1PiS_i --------------------------
	.section	.nv.info._Z10reduction1PiS_i,"",@"SHT_CUDA_INFO"
	.sectionflags	@""
	.align	4


	//----- nvinfo : EIATTR_CUDA_API_VERSION
	.align		4
        /*0000*/ 	.byte	0x04, 0x37
        /*0002*/ 	.short	(.L_27 - .L_26)
.L_26:
        /*0004*/ 	.word	0x00000082


	//----- nvinfo : EIATTR_KPARAM_INFO
	.align		4
.L_27:
        /*0008*/ 	.byte	0x04, 0x17
        /*000a*/ 	.short	(.L_29 - .L_28)
.L_28:
        /*000c*/ 	.word	0x00000000
        /*0010*/ 	.short	0x0002
        /*0012*/ 	.short	0x0010
        /*0014*/ 	.byte	0x00, 0xf0, 0x11, 0x00


	//----- nvinfo : EIATTR_KPARAM_INFO
	.align		4
.L_29:
        /*0018*/ 	.byte	0x04, 0x17
        /*001a*/ 	.short	(.L_31 - .L_30)
.L_30:
        /*001c*/ 	.word	0x00000000
        /*0020*/ 	.short	0x0001
        /*0022*/ 	.short	0x0008
        /*0024*/ 	.byte	0x00, 0xf5, 0x21, 0x00


	//----- nvinfo : EIATTR_KPARAM_INFO
	.align		4
.L_31:
        /*0028*/ 	.byte	0x04, 0x17
        /*002a*/ 	.short	(.L_33 - .L_32)
.L_32:
        /*002c*/ 	.word	0x00000000
        /*0030*/ 	.short	0x0000
        /*0032*/ 	.short	0x0000
        /*0034*/ 	.byte	0x00, 0xf5, 0x21, 0x00


	//----- nvinfo : EIATTR_SPARSE_MMA_MASK
	.align		4
.L_33:
        /*0038*/ 	.byte	0x03, 0x50
        /*003a*/ 	.short	0x0000


	//----- nvinfo : EIATTR_MAXREG_COUNT
	.align		4
        /*003c*/ 	.byte	0x03, 0x1b
        /*003e*/ 	.short	0x00ff


	//----- nvinfo : EIATTR_NUM_BARRIERS
	.align		4
        /*0040*/ 	.byte	0x02, 0x4c
        /*0042*/ 	.byte	0x01
	.zero		1


	//----- nvinfo : EIATTR_MERCURY_ISA_VERSION
	.align		4
        /*0044*/ 	.byte	0x03, 0x5f
        /*0046*/ 	.short	0x0101


	//----- nvinfo : EIATTR_VRC_CTA_INIT_COUNT
	.align		4
        /*0048*/ 	.byte	0x02, 0x4a
	.zero		1
	.zero		1


	//----- nvinfo : EIATTR_EXIT_INSTR_OFFSETS
	.align		4
        /*004c*/ 	.byte	0x04, 0x1c
        /*004e*/ 	.short	(.L_35 - .L_34)


	//   ....[0]....
.L_34:
        /*0050*/ 	.word	0x00000890


	//   ....[1]....
        /*0054*/ 	.word	0x00000c70


	//----- nvinfo : EIATTR_CRS_STACK_SIZE
	.align		4
.L_35:
        /*0058*/ 	.byte	0x04, 0x1e
        /*005a*/ 	.short	(.L_37 - .L_36)
.L_36:
        /*005c*/ 	.word	0x00000000


	//----- nvinfo : EIATTR_CBANK_PARAM_SIZE
	.align		4
.L_37:
        /*0060*/ 	.byte	0x03, 0x19
        /*0062*/ 	.short	0x0014


	//----- nvinfo : EIATTR_PARAM_CBANK
	.align		4
        /*0064*/ 	.byte	0x04, 0x0a
        /*0066*/ 	.short	(.L_39 - .L_38)
	.align		4
.L_38:
        /*0068*/ 	.word	index@(.nv.constant0._Z10reduction1PiS_i)
        /*006c*/ 	.short	0x0380
        /*006e*/ 	.short	0x0014


	//----- nvinfo : EIATTR_SW_WAR
	.align		4
.L_39:
        /*0070*/ 	.byte	0x04, 0x36
        /*0072*/ 	.short	(.L_41 - .L_40)
.L_40:
        /*0074*/ 	.word	0x00000008
.L_41:


//--------------------- .nv.callgraph             --------------------------
	.section	.nv.callgraph,"",@"SHT_CUDA_CALLGRAPH"
	.align	4
	.sectionentsize	8
	.align		4
        /*0000*/ 	.word	0x00000000
	.align		4
        /*0004*/ 	.word	0xffffffff
	.align		4
        /*0008*/ 	.word	0x00000000
	.align		4
        /*000c*/ 	.word	0xfffffffe
	.align		4
        /*0010*/ 	.word	0x00000000
	.align		4
        /*0014*/ 	.word	0xfffffffd
	.align		4
        /*0018*/ 	.word	0x00000000
	.align		4
        /*001c*/ 	.word	0xfffffffc


//--------------------- .text._Z10reduction2PiS_  --------------------------
	.section	.text._Z10reduction2PiS_,"ax",@progbits
	.align	128
        .global         _Z10reduction2PiS_
        .type           _Z10reduction2PiS_,@function
        .size           _Z10reduction2PiS_,(.L_x_30 - _Z10reduction2PiS_)
        .other          _Z10reduction2PiS_,@"STO_CUDA_ENTRY STV_DEFAULT"
_Z10reduction2PiS_:
.text._Z10reduction2PiS_:
[----:B------:R-:W-:Y:S01]  /*0000*/  LDC R1, c[0x0][0x37c] ;  /* 0x0000df00ff017b82 */ /* 0x000fe20000000800 */
[----:B------:R-:W0:Y:S07]  /*0010*/  S2R R0, SR_TID.X ;  /* 0x0000000000007919 */ /* 0x000e2e0000002100 */
[----:B------:R-:W0:Y:S02]  /*0020*/  S2UR UR4, SR_CTAID.X ;  /* 0x00000000000479c3 */ /* 0x000e240000002500 */
[----:B0-----:R-:W-:-:S13]  /*0030*/  LOP3.LUT P0, RZ, R0, UR4, RZ, 0xfc, !PT ;  /* 0x0000000400ff7c12 */ /* 0x001fda000f80fcff */
[----:B------:R-:W-:Y:S05]  /*0040*/  @P0 EXIT ;  /* 0x000000000000094d */ /* 0x000fea0003800000 */
[----:B------:R-:W0:Y:S01]  /*0050*/  LDCU UR5, c[0x0][0x370] ;  /* 0x00006e00ff0577ac */ /* 0x000e220008000800 */
[----:B------:R-:W-:Y:S02]  /*0060*/  IMAD.MOV.U32 R4, RZ, RZ, RZ ;  /* 0x000000ffff047224 */ /* 0x000fe400078e00ff */
[----:B------:R-:W-:Y:S01]  /*0070*/  IMAD.MOV.U32 R0, RZ, RZ, RZ ;  /* 0x000000ffff007224 */ /* 0x000fe200078e00ff */
[----:B------:R-:W1:Y:S01]  /*0080*/  LDCU.64 UR10, c[0x0][0x358] ;  /* 0x00006b00ff0a77ac */ /* 0x000e620008000a00 */
[----:B0-----:R-:W-:Y:S02]  /*0090*/  UISETP.GE.U32.AND UP0, UPT, UR5, 0x10, UPT ;  /* 0x000000100500788c */ /* 0x001fe4000bf06070 */
[----:B------:R-:W-:-:S07]  /*00a0*/  ULOP3.LUT UR8, UR5, 0xf, URZ, 0xc0, !UPT ;  /* 0x0000000f05087892 */ /* 0x000fce000f8ec0ff */
[----:B-1----:R-:W-:Y:S05]  /*00b0*/  BRA.U !UP0, `(.L_x_0) ;  /* 0x0000000108a07547 */ /* 0x002fea000b800000 */
[----:B------:R-:W0:Y:S01]  /*00c0*/  LDCU.64 UR6, c[0x0][0x380] ;  /* 0x00007000ff0677ac */ /* 0x000e220008000a00 */
[----:B------:R-:W-:Y:S01]  /*00d0*/  IMAD.MOV.U32 R0, RZ, RZ, RZ ;  /* 0x000000ffff007224 */ /* 0x000fe200078e00ff */
[----:B------:R-:W-:Y:S02]  /*00e0*/  ULOP3.LUT UR9, UR5, 0x7ffffff0, URZ, 0xc0, !UPT ;  /* 0x7ffffff005097892 */ /* 0x000fe4000f8ec0ff */
[----:B------:R-:W-:-:S04]  /*00f0*/  ULOP3.LUT UR4, UR5, 0xfffffff0, URZ, 0xc0, !UPT ;  /* 0xfffffff005047892 */ /* 0x000fc8000f8ec0ff */
[----:B------:R-:W-:Y:S01]  /*0100*/  IMAD.U32 R4, RZ, RZ, UR9 ;  /* 0x00000009ff047e24 */ /* 0x000fe2000f8e00ff */
[----:B------:R-:W-:Y:S02]  /*0110*/  UIADD3 UR4, UPT, UPT, -UR4, URZ, URZ ;  /* 0x000000ff04047290 */ /* 0x000fe4000fffe1ff */
[----:B0-----:R-:W-:-:S04]  /*0120*/  UIADD3 UR6, UP0, UPT, UR6, 0x20, URZ ;  /* 0x0000002006067890 */ /* 0x001fc8000ff1e0ff */
[----:B------:R-:W-:Y:S02]  /*0130*/  UIADD3.X UR7, UPT, UPT, URZ, UR7, URZ, UP0, !UPT ;  /* 0x00000007ff077290 */ /* 0x000fe400087fe4ff */
[----:B------:R-:W-:-:S04]  /*0140*/  IMAD.U32 R6, RZ, RZ, UR6 ;  /* 0x00000006ff067e24 */ /* 0x000fc8000f8e00ff */
[----:B------:R-:W-:-:S07]  /*0150*/  IMAD.U32 R3, RZ, RZ, UR7 ;  /* 0x00000007ff037e24 */ /* 0x000fce000f8e00ff */
.L_x_1:
[----:B------:R-:W-:-:S05]  /*0160*/  IMAD.MOV.U32 R2, RZ, RZ, R6 ;  /* 0x000000ffff027224 */ /* 0x000fca00078e0006 */
[----:B------:R-:W2:Y:S04]  /*0170*/  LDG.E R5, desc[UR10][R2.64+-0x20] ;  /* 0xffffe00a02057981 */ /* 0x000ea8000c1e1900 */
[----:B------:R-:W2:Y:S04]  /*0180*/  LDG.E R6, desc[UR10][R2.64+-0x1c] ;  /* 0xffffe40a02067981 */ /* 0x000ea8000c1e1900 */
[----:B------:R-:W3:Y:S04]  /*0190*/  LDG.E R8, desc[UR10][R2.64+-0x18] ;  /* 0xffffe80a02087981 */ /* 0x000ee8000c1e1900 */
[----:B------:R-:W3:Y:S04]  /*01a0*/  LDG.E R7, desc[UR10][R2.64+-0x14] ;  /* 0xffffec0a02077981 */ /* 0x000ee8000c1e1900 */
[----:B------:R-:W4:Y:S04]  /*01b0*/  LDG.E R10, desc[UR10][R2.64+-0x10] ;  /* 0xfffff00a020a7981 */ /* 0x000f28000c1e1900 */
[----:B------:R-:W4:Y:S04]  /*01c0*/  LDG.E R9, desc[UR10][R2.64+-0xc] ;  /* 0xfffff40a02097981 */ /* 0x000f28000c1e1900 */
[----:B------:R-:W5:Y:S04]  /*01d0*/  LDG.E R12, desc[UR10][R2.64+-0x8] ;  /* 0xfffff80a020c7981 */ /* 0x000f68000c1e1900 */
        /* <DEDUP_REMOVED lines=8> */
[----:B------:R0:W5:Y:S01]  /*0260*/  LDG.E R19, desc[UR10][R2.64+0x1c] ;  /* 0x00001c0a02137981 */ /* 0x000162000c1e1900 */
[----:B------:R-:W-:-:S04]  /*0270*/  UIADD3 UR4, UPT, UPT, UR4, 0x10, URZ ;  /* 0x0000001004047890 */ /* 0x000fc8000fffe0ff */
[----:B------:R-:W-:Y:S01]  /*0280*/  UISETP.NE.AND UP0, UPT, UR4, URZ, UPT ;  /* 0x000000ff0400728c */ /* 0x000fe2000bf05270 */
[----:B--2---:R-:W-:Y:S02]  /*0290*/  IADD3 R5, PT, PT, R6, R5, R0 ;  /* 0x0000000506057210 */ /* 0x004fe40007ffe000 */
[----:B------:R-:W-:-:S05]  /*02a0*/  IADD3 R6, P0, PT, R2, 0x40, RZ ;  /* 0x0000004002067810 */ /* 0x000fca0007f1e0ff */
[----:B0-----:R-:W-:Y:S01]  /*02b0*/  IMAD.X R3, RZ, RZ, R3, P0 ;  /* 0x000000ffff037224 */ /* 0x001fe200000e0603 */
[----:B---3--:R-:W-:-:S04]  /*02c0*/  IADD3 R5, PT, PT, R7, R8, R5 ;  /* 0x0000000807057210 */ /* 0x008fc80007ffe005 */
[----:B----4-:R-:W-:-:S04]  /*02d0*/  IADD3 R5, PT, PT, R9, R10, R5 ;  /* 0x0000000a09057210 */ /* 0x010fc80007ffe005 */
[----:B-----5:R-:W-:-:S04]  /*02e0*/  IADD3 R5, PT, PT, R11, R12, R5 ;  /* 0x0000000c0b057210 */ /* 0x020fc80007ffe005 */
[----:B------:R-:W-:-:S04]  /*02f0*/  IADD3 R5, PT, PT, R13, R14, R5 ;  /* 0x0000000e0d057210 */ /* 0x000fc80007ffe005 */
[----:B------:R-:W-:-:S04]  /*0300*/  IADD3 R5, PT, PT, R15, R16, R5 ;  /* 0x000000100f057210 */ /* 0x000fc80007ffe005 */
[----:B------:R-:W-:-:S04]  /*0310*/  IADD3 R5, PT, PT, R17, R18, R5 ;  /* 0x0000001211057210 */ /* 0x000fc80007ffe005 */
[----:B------:R-:W-:Y:S01]  /*0320*/  IADD3 R0, PT, PT, R19, R20, R5 ;  /* 0x0000001413007210 */ /* 0x000fe20007ffe005 */
[----:B------:R-:W-:Y:S06]  /*0330*/  BRA.U UP0, `(.L_x_1) ;  /* 0xfffffffd00887547 */ /* 0x000fec000b83ffff */
.L_x_0:
[----:B------:R-:W-:-:S09]  /*0340*/  UISETP.NE.AND UP0, UPT, UR8, URZ, UPT ;  /* 0x000000ff0800728c */ /* 0x000fd2000bf05270 */
[----:B------:R-:W-:Y:S05]  /*0350*/  BRA.U !UP0, `(.L_x_2) ;  /* 0x0000000108b87547 */ /* 0x000fea000b800000 */
[----:B------:R-:W-:Y:S02]  /*0360*/  UISETP.GE.U32.AND UP0, UPT, UR8, 0x8, UPT ;  /* 0x000000080800788c */ /* 0x000fe4000bf06070 */
[----:B------:R-:W-:-:S04]  /*0370*/  ULOP3.LUT UR6, UR5, 0x7, URZ, 0xc0, !UPT ;  /* 0x0000000705067892 */ /* 0x000fc8000f8ec0ff */
[----:B------:R-:W-:-:S03]  /*0380*/  UISETP.NE.AND UP1, UPT, UR6, URZ, UPT ;  /* 0x000000ff0600728c */ /* 0x000fc6000bf25270 */
[----:B------:R-:W-:Y:S08]  /*0390*/  BRA.U !UP0, `(.L_x_3) ;  /* 0x00000001083c7547 */ /* 0x000ff0000b800000 */
[----:B------:R-:W0:Y:S02]  /*03a0*/  LDC.64 R2, c[0x0][0x380] ;  /* 0x0000e000ff027b82 */ /* 0x000e240000000a00 */
[----:B0-----:R-:W-:-:S05]  /*03b0*/  IMAD.WIDE.U32 R2, R4, 0x4, R2 ;  /* 0x0000000404027825 */ /* 0x001fca00078e0002 */
[----:B------:R-:W2:Y:S04]  /*03c0*/  LDG.E R5, desc[UR10][R2.64] ;  /* 0x0000000a02057981 */ /* 0x000ea8000c1e1900 */
[----:B------:R-:W2:Y:S04]  /*03d0*/  LDG.E R6, desc[UR10][R2.64+0x4] ;  /* 0x0000040a02067981 */ /* 0x000ea8000c1e1900 */
[----:B------:R-:W3:Y:S04]  /*03e0*/  LDG.E R8, desc[UR10][R2.64+0x8] ;  /* 0x0000080a02087981 */ /* 0x000ee8000c1e1900 */
[----:B------:R-:W3:Y:S04]  /*03f0*/  LDG.E R7, desc[UR10][R2.64+0xc] ;  /* 0x00000c0a02077981 */ /* 0x000ee8000c1e1900 */
[----:B------:R-:W4:Y:S04]  /*0400*/  LDG.E R10, desc[UR10][R2.64+0x10] ;  /* 0x0000100a020a7981 */ /* 0x000f28000c1e1900 */
[----:B------:R-:W4:Y:S04]  /*0410*/  LDG.E R9, desc[UR10][R2.64+0x14] ;  /* 0x0000140a02097981 */ /* 0x000f28000c1e1900 */
[----:B------:R-:W5:Y:S04]  /*0420*/  LDG.E R12, desc[UR10][R2.64+0x18] ;  /* 0x0000180a020c7981 */ /* 0x000f68000c1e1900 */
[----:B------:R-:W5:Y:S01]  /*0430*/  LDG.E R11, desc[UR10][R2.64+0x1c] ;  /* 0x00001c0a020b7981 */ /* 0x000f62000c1e1900 */
[----:B------:R-:W-:Y:S01]  /*0440*/  VIADD R4, R4, 0x8 ;  /* 0x0000000804047836 */ /* 0x000fe20000000000 */
[----:B--2---:R-:W-:-:S04]  /*0450*/  IADD3 R5, PT, PT, R6, R5, R0 ;  /* 0x0000000506057210 */ /* 0x004fc80007ffe000 */
[----:B---3--:R-:W-:-:S04]  /*0460*/  IADD3 R5, PT, PT, R7, R8, R5 ;  /* 0x0000000807057210 */ /* 0x008fc80007ffe005 */
[----:B----4-:R-:W-:-:S04]  /*0470*/  IADD3 R5, PT, PT, R9, R10, R5 ;  /* 0x0000000a09057210 */ /* 0x010fc80007ffe005 */
[----:B-----5:R-:W-:-:S07]  /*0480*/  IADD3 R0, PT, PT, R11, R12, R5 ;  /* 0x0000000c0b007210 */ /* 0x020fce0007ffe005 */
.L_x_3:
        /* <DEDUP_REMOVED lines=10> */
[----:B------:R-:W3:Y:S01]  /*0530*/  LDG.E R8, desc[UR10][R2.64+0xc] ;  /* 0x00000c0a02087981 */ /* 0x000ee2000c1e1900 */
[----:B------:R-:W-:Y:S01]  /*0540*/  VIADD R4, R4, 0x4 ;  /* 0x0000000404047836 */ /* 0x000fe20000000000 */
[----:B--2---:R-:W-:-:S04]  /*0550*/  IADD3 R0, PT, PT, R6, R5, R0 ;  /* 0x0000000506007210 */ /* 0x004fc80007ffe000 */
[----:B---3--:R-:W-:-:S07]  /*0560*/  IADD3 R0, PT, PT, R8, R7, R0 ;  /* 0x0000000708007210 */ /* 0x008fce0007ffe000 */
.L_x_4:
[----:B------:R-:W-:Y:S05]  /*0570*/  BRA.U !UP1, `(.L_x_2) ;  /* 0x0000000109307547 */ /* 0x000fea000b800000 */
[----:B------:R-:W0:Y:S01]  /*0580*/  LDC.64 R2, c[0x0][0x380] ;  /* 0x0000e000ff027b82 */ /* 0x000e220000000a00 */
[----:B------:R-:W-:Y:S01]  /*0590*/  UIADD3 UR4, UPT, UPT, -UR4, URZ, URZ ;  /* 0x000000ff04047290 */ /* 0x000fe2000fffe1ff */
[----:B0-----:R-:W-:-:S11]  /*05a0*/  IMAD.WIDE.U32 R4, R4, 0x4, R2 ;  /* 0x0000000404047825 */ /* 0x001fd600078e0002 */
.L_x_5:
[----:B------:R-:W-:Y:S02]  /*05b0*/  IMAD.MOV.U32 R3, RZ, RZ, R5 ;  /* 0x000000ffff037224 */ /* 0x000fe400078e0005 */
[----:B------:R-:W-:-:S05]  /*05c0*/  IMAD.MOV.U32 R2, RZ, RZ, R4 ;  /* 0x000000ffff027224 */ /* 0x000fca00078e0004 */
[----:B------:R-:W2:Y:S01]  /*05d0*/  LDG.E R3, desc[UR10][R2.64] ;  /* 0x0000000a02037981 */ /* 0x000ea2000c1e1900 */
[----:B------:R-:W-:Y:S01]  /*05e0*/  UIADD3 UR4, UPT, UPT, UR4, 0x1, URZ ;  /* 0x0000000104047890 */ /* 0x000fe2000fffe0ff */
[----:B------:R-:W-:-:S03]  /*05f0*/  IADD3 R4, P0, PT, R4, 0x4, RZ ;  /* 0x0000000404047810 */ /* 0x000fc60007f1e0ff */
[----:B------:R-:W-:Y:S02]  /*0600*/  UISETP.NE.AND UP0, UPT, UR4, URZ, UPT ;  /* 0x000000ff0400728c */ /* 0x000fe4000bf05270 */
[----:B------:R-:W-:Y:S02]  /*0610*/  IMAD.X R5, RZ, RZ, R5, P0 ;  /* 0x000000ffff057224 */ /* 0x000fe400000e0605 */
[----:B--2---:R-:W-:-:S05]  /*0620*/  IMAD.IADD R0, R3, 0x1, R0 ;  /* 0x0000000103007824 */ /* 0x004fca00078e0200 */
[----:B------:R-:W-:Y:S05]  /*0630*/  BRA.U UP0, `(.L_x_5) ;  /* 0xfffffffd00dc7547 */ /* 0x000fea000b83ffff */
.L_x_2:
[----:B------:R-:W0:Y:S02]  /*0640*/  LDC.64 R2, c[0x0][0x388] ;  /* 0x0000e200ff027b82 */ /* 0x000e240000000a00 */
[----:B0-----:R-:W-:Y:S01]  /*0650*/  STG.E desc[UR10][R2.64], R0 ;  /* 0x0000000002007986 */ /* 0x001fe2000c10190a */
[----:B------:R-:W-:Y:S05]  /*0660*/  EXIT ;  /* 0x000000000000794d */ /* 0x000fea0003800000 */
.L_x_6:
[----:B------:R-:W-:-:S00]  /*0670*/  BRA `(.L_x_6) ;  /* 0xfffffffc00fc7947 */ /* 0x000fc0000383ffff */
[----:B------:R-:W-:-:S00]  /*0680*/  NOP ;  /* 0x0000000000007918 */ /* 0x000fc00000000000 */
[----:B------:R-:W-:-:S00]  /*0690*/  NOP ;  /* 0x0000000000007918 */ /* 0x000fc00000000000 */
[----:B------:R-:W-:-:S00]  /*06a0*/  NOP ;  /* 0x0000000000007918 */ /* 0x000fc00000000000 */
[----:B------:R-:W-:-:S00]  /*06b0*/  NOP ;  /* 0x0000000000007918 */ /* 0x000fc00000000000 */
[----:B------:R-:W-:-:S00]  /*06c0*/  NOP ;  /* 0x0000000000007918 */ /* 0x000fc00000000000 */
[----:B------:R-:W-:-:S00]  /*06d0*/  NOP ;  /* 0x0000000000007918 */ /* 0x000fc00000000000 */
[----:B------:R-:W-:-:S00]  /*06e0*/  NOP ;  /* 0x0000000000007918 */ /* 0x000fc00000000000 */
[----:B------:R-:W-:-:S00]  /*06f0*/  NOP ;  /* 0x0000000000007918 */ /* 0x000fc00000000000 */
.L_x_30:


//--------------------- .text._Z10reduction1PiS_i --------------------------
	.section	.text._Z10reduction1PiS_i,"ax",@progbits
	.align	128
        .global         _Z10reduction1PiS_i
        .type           _Z10reduction1PiS_i,@function
        .size           _Z10reduction1PiS_i,(.L_x_29 - _Z10reduction1PiS_i)
        .other          _Z10reduction1PiS_i,@"STO_CUDA_ENTRY STV_DEFAULT"
_Z10reduction1PiS_i:
.text._Z10reduction1PiS_i:
[----:B------:R-:W-:Y:S08]  /*0000*/  LDC R1, c[0x0][0x37c] ;  /* 0x0000df00ff017b82 */ /* 0x000ff00000000800 */
[----:B------:R-:W0:Y:S01]  /*0010*/  LDC R21, c[0x0][0x360] ;  /* 0x0000d800ff157b82 */ /* 0x000e220000000800 */
[----:B------:R-:W0:Y:S01]  /*0020*/  LDCU UR4, c[0x0][0x370] ;  /* 0x00006e00ff0477ac */ /* 0x000e220008000800 */
[----:B------:R-:W-:-:S02]  /*0030*/  IMAD.MOV.U32 R2, RZ, RZ, 0x1 ;  /* 0x00000001ff027424 */ /* 0x000fc400078e00ff */
[----:B0-----:R-:W-:Y:S01]  /*0040*/  IMAD R4, R21, UR4, RZ ;  /* 0x0000000415047c24 */ /* 0x001fe2000f8e02ff */
[----:B------:R-:W0:Y:S05]  /*0050*/  LDCU UR4, c[0x0][0x390] ;  /* 0x00007200ff0477ac */ /* 0x000e2a0008000800 */
[----:B------:R-:W1:Y:S08]  /*0060*/  I2F.F64.U32 R4, R4 ;  /* 0x0000000400047312 */ /* 0x000e700000201800 */
[----:B-1----:R-:W1:Y:S02]  /*0070*/  MUFU.RCP64H R3, R5 ;  /* 0x0000000500037308 */ /* 0x002e640000001800 */
[----:B-1----:R-:W-:-:S08]  /*0080*/  DFMA R6, -R4, R2, 1 ;  /* 0x3ff000000406742b */ /* 0x002fd00000000102 */
[----:B------:R-:W-:-:S08]  /*0090*/  DFMA R6, R6, R6, R6 ;  /* 0x000000060606722b */ /* 0x000fd00000000006 */
[----:B------:R-:W-:Y:S02]  /*00a0*/  DFMA R2, R2, R6, R2 ;  /* 0x000000060202722b */ /* 0x000fe40000000002 */
[----:B0-----:R-:W0:Y:S06]  /*00b0*/  I2F.F64 R6, UR4 ;  /* 0x0000000400067d12 */ /* 0x001e2c0008201c00 */
[----:B------:R-:W-:-:S08]  /*00c0*/  DFMA R8, -R4, R2, 1 ;  /* 0x3ff000000408742b */ /* 0x000fd00000000102 */
[----:B------:R-:W-:Y:S01]  /*00d0*/  DFMA R2, R2, R8, R2 ;  /* 0x000000080202722b */ /* 0x000fe20000000002 */
[----:B0-----:R-:W-:-:S07]  /*00e0*/  FSETP.GEU.AND P1, PT, |R7|, 6.5827683646048100446e-37, PT ;  /* 0x036000000700780b */ /* 0x001fce0003f2e200 */
[----:B------:R-:W-:-:S08]  /*00f0*/  DMUL R8, R6, R2 ;  /* 0x0000000206087228 */ /* 0x000fd00000000000 */
[----:B------:R-:W-:-:S08]  /*0100*/  DFMA R10, -R4, R8, R6 ;  /* 0x00000008040a722b */ /* 0x000fd00000000106 */
[----:B------:R-:W-:-:S10]  /*0110*/  DFMA R2, R2, R10, R8 ;  /* 0x0000000a0202722b */ /* 0x000fd40000000008 */
[----:B------:R-:W-:-:S05]  /*0120*/  FFMA R0, RZ, R5, R3 ;  /* 0x00000005ff007223 */ /* 0x000fca0000000003 */
[----:B------:R-:W-:-:S13]  /*0130*/  FSETP.GT.AND P0, PT, |R0|, 1.469367938527859385e-39, PT ;  /* 0x001000000000780b */ /* 0x000fda0003f04200 */
[----:B------:R-:W-:Y:S05]  /*0140*/  @P0 BRA P1, `(.L_x_7) ;  /* 0x0000000000100947 */ /* 0x000fea0000800000 */
[----:B------:R-:W-:-:S07]  /*0150*/  MOV R0, 0x170 ;  /* 0x0000017000007802 */ /* 0x000fce0000000f00 */
[----:B------:R-:W-:Y:S05]  /*0160*/  CALL.REL.NOINC `($__internal_0_$__cuda_sm20_div_rn_f64_full) ;  /* 0x0000000800c47944 */ /* 0x000fea0003c00000 */
[----:B------:R-:W-:Y:S02]  /*0170*/  IMAD.MOV.U32 R2, RZ, RZ, R12 ;  /* 0x000000ffff027224 */ /* 0x000fe400078e000c */
[----:B------:R-:W-:-:S07]  /*0180*/  IMAD.MOV.U32 R3, RZ, RZ, R13 ;  /* 0x000000ffff037224 */ /* 0x000fce00078e000d */
.L_x_7:
[----:B------:R-:W0:Y:S01]  /*0190*/  S2R R0, SR_CTAID.X ;  /* 0x0000000000007919 */ /* 0x000e220000002500 */
[----:B------:R-:W1:Y:S01]  /*01a0*/  F2I.F64.CEIL R2, R2 ;  /* 0x0000000200027311 */ /* 0x000e620000309100 */
[----:B------:R-:W2:Y:S01]  /*01b0*/  LDCU UR6, c[0x0][0x390] ;  /* 0x00007200ff0677ac */ /* 0x000ea20008000800 */
[----:B------:R-:W-:Y:S01]  /*01c0*/  BSSY.RECONVERGENT B0, `(.L_x_8) ;  /* 0x0000065000007945 */ /* 0x000fe20003800200 */
[----:B------:R-:W0:Y:S01]  /*01d0*/  S2R R7, SR_TID.X ;  /* 0x0000000000077919 */ /* 0x000e220000002100 */
[----:B------:R-:W-:Y:S01]  /*01e0*/  IMAD.MOV.U32 R6, RZ, RZ, RZ ;  /* 0x000000ffff067224 */ /* 0x000fe200078e00ff */
[----:B------:R-:W3:Y:S01]  /*01f0*/  LDCU.64 UR4, c[0x0][0x358] ;  /* 0x00006b00ff0477ac */ /* 0x000ee20008000a00 */
[----:B0-----:R-:W-:-:S04]  /*0200*/  IMAD R5, R21, R0, R7 ;  /* 0x0000000015057224 */ /* 0x001fc800078e0207 */
[----:B-1----:R-:W-:-:S05]  /*0210*/  IMAD R9, R2, R5, RZ ;  /* 0x0000000502097224 */ /* 0x002fca00078e02ff */
[----:B--2---:R-:W-:-:S04]  /*0220*/  VIADDMNMX R4, R9, R2, UR6, PT ;  /* 0x0000000609047e46 */ /* 0x004fc8000b800102 */
[----:B------:R-:W-:-:S13]  /*0230*/  ISETP.GE.AND P0, PT, R9, R4, PT ;  /* 0x000000040900720c */ /* 0x000fda0003f06270 */
[----:B---3--:R-:W-:Y:S05]  /*0240*/  @P0 BRA `(.L_x_9) ;  /* 0x0000000400700947 */ /* 0x008fea0003800000 */
[----:B------:R-:W-:Y:S01]  /*0250*/  IMAD.IADD R2, R9, 0x1, -R4 ;  /* 0x0000000109027824 */ /* 0x000fe200078e0a04 */
[----:B------:R-:W-:Y:S01]  /*0260*/  BSSY.RECONVERGENT B1, `(.L_x_10) ;  /* 0x000002a000017945 */ /* 0x000fe20003800200 */
[----:B------:R-:W-:Y:S02]  /*0270*/  IMAD.IADD R8, R4, 0x1, -R9 ;  /* 0x0000000104087824 */ /* 0x000fe400078e0a09 */
[----:B------:R-:W-:Y:S01]  /*0280*/  IMAD.MOV.U32 R6, RZ, RZ, RZ ;  /* 0x000000ffff067224 */ /* 0x000fe200078e00ff */
[----:B------:R-:W-:Y:S02]  /*0290*/  ISETP.GT.U32.AND P1, PT, R2, -0x10, PT ;  /* 0xfffffff00200780c */ /* 0x000fe40003f24070 */
[----:B------:R-:W-:-:S04]  /*02a0*/  LOP3.LUT R24, R8, 0xf, RZ, 0xc0, !PT ;  /* 0x0000000f08187812 */ /* 0x000fc800078ec0ff */
[----:B------:R-:W-:-:S07]  /*02b0*/  ISETP.NE.AND P0, PT, R24, RZ, PT ;  /* 0x000000ff1800720c */ /* 0x000fce0003f05270 */
[----:B------:R-:W-:Y:S06]  /*02c0*/  @P1 BRA `(.L_x_11) ;  /* 0x00000000008c1947 */ /* 0x000fec0003800000 */
[----:B------:R-:W0:Y:S01]  /*02d0*/  LDC.64 R2, c[0x0][0x380] ;  /* 0x0000e000ff027b82 */ /* 0x000e220000000a00 */
[----:B------:R-:W-:Y:S01]  /*02e0*/  LOP3.LUT R10, R8, 0xfffffff0, RZ, 0xc0, !PT ;  /* 0xfffffff0080a7812 */ /* 0x000fe200078ec0ff */
[----:B------:R-:W-:-:S04]  /*02f0*/  IMAD.MOV.U32 R6, RZ, RZ, RZ ;  /* 0x000000ffff067224 */ /* 0x000fc800078e00ff */
[----:B------:R-:W-:Y:S01]  /*0300*/  IMAD.MOV R10, RZ, RZ, -R10 ;  /* 0x000000ffff0a7224 */ /* 0x000fe200078e0a0a */
[----:B0-----:R-:W-:-:S05]  /*0310*/  IADD3 R2, P1, PT, R2, 0x20, RZ ;  /* 0x0000002002027810 */ /* 0x001fca0007f3e0ff */
[----:B------:R-:W-:-:S08]  /*0320*/  IMAD.X R3, RZ, RZ, R3, P1 ;  /* 0x000000ffff037224 */ /* 0x000fd000008e0603 */
.L_x_12:
[----:B------:R-:W-:-:S05]  /*0330*/  IMAD.WIDE R4, R9, 0x4, R2 ;  /* 0x0000000409047825 */ /* 0x000fca00078e0202 */
        /* <DEDUP_REMOVED lines=12> */
[----:B------:R-:W5:Y:S01]  /*0400*/  LDG.E R23, desc[UR4][R4.64+0x1c] ;  /* 0x00001c0404177981 */ /* 0x000f62000c1e1900 */
[----:B--2---:R-:W-:-:S03]  /*0410*/  IADD3 R22, PT, PT, R20, R19, R6 ;  /* 0x0000001314167210 */ /* 0x004fc60007ffe006 */
[----:B------:R-:W2:Y:S04]  /*0420*/  LDG.E R20, desc[UR4][R4.64+0x10] ;  /* 0x0000100404147981 */ /* 0x000ea8000c1e1900 */
[----:B------:R-:W2:Y:S04]  /*0430*/  LDG.E R19, desc[UR4][R4.64+0x14] ;  /* 0x0000140404137981 */ /* 0x000ea8000c1e1900 */
[----:B------:R-:W2:Y:S01]  /*0440*/  LDG.E R6, desc[UR4][R4.64+0x18] ;  /* 0x0000180404067981 */ /* 0x000ea2000c1e1900 */
[----:B---3--:R-:W-:Y:S01]  /*0450*/  IADD3 R22, PT, PT, R26, R25, R22 ;  /* 0x000000191a167210 */ /* 0x008fe20007ffe016 */
[----:B------:R-:W-:-:S03]  /*0460*/  VIADD R10, R10, 0x10 ;  /* 0x000000100a0a7836 */ /* 0x000fc60000000000 */
[----:B----4-:R-:W-:Y:S02]  /*0470*/  IADD3 R17, PT, PT, R17, R18, R22 ;  /* 0x0000001211117210 */ /* 0x010fe40007ffe016 */
[----:B------:R-:W-:Y:S02]  /*0480*/  ISETP.NE.AND P1, PT, R10, RZ, PT ;  /* 0x000000ff0a00720c */ /* 0x000fe40003f25270 */
[----:B-----5:R-:W-:-:S04]  /*0490*/  IADD3 R15, PT, PT, R15, R16, R17 ;  /* 0x000000100f0f7210 */ /* 0x020fc80007ffe011 */
[----:B------:R-:W-:-:S04]  /*04a0*/  IADD3 R13, PT, PT, R13, R14, R15 ;  /* 0x0000000e0d0d7210 */ /* 0x000fc80007ffe00f */
[----:B------:R-:W-:Y:S01]  /*04b0*/  IADD3 R11, PT, PT, R11, R12, R13 ;  /* 0x0000000c0b0b7210 */ /* 0x000fe20007ffe00d */
[----:B------:R-:W-:-:S03]  /*04c0*/  VIADD R9, R9, 0x10 ;  /* 0x0000001009097836 */ /* 0x000fc60000000000 */
[----:B--2---:R-:W-:-:S04]  /*04d0*/  IADD3 R11, PT, PT, R19, R20, R11 ;  /* 0x00000014130b7210 */ /* 0x004fc80007ffe00b */
[----:B------:R-:W-:Y:S01]  /*04e0*/  IADD3 R6, PT, PT, R23, R6, R11 ;  /* 0x0000000617067210 */ /* 0x000fe20007ffe00b */
[----:B------:R-:W-:Y:S06]  /*04f0*/  @P1 BRA `(.L_x_12) ;  /* 0xfffffffc008c1947 */ /* 0x000fec000383ffff */
.L_x_11:
[----:B------:R-:W-:Y:S05]  /*0500*/  BSYNC.RECONVERGENT B1 ;  /* 0x0000000000017941 */ /* 0x000fea0003800200 */
.L_x_10:
[----:B------:R-:W-:Y:S05]  /*0510*/  @!P0 BRA `(.L_x_9) ;  /* 0x0000000000bc8947 */ /* 0x000fea0003800000 */
[----:B------:R-:W-:Y:S01]  /*0520*/  ISETP.GE.U32.AND P0, PT, R24, 0x8, PT ;  /* 0x000000081800780c */ /* 0x000fe20003f06070 */
[----:B------:R-:W-:Y:S01]  /*0530*/  BSSY.RECONVERGENT B1, `(.L_x_13) ;  /* 0x0000013000017945 */ /* 0x000fe20003800200 */
[----:B------:R-:W-:-:S04]  /*0540*/  LOP3.LUT R16, R8, 0x7, RZ, 0xc0, !PT ;  /* 0x0000000708107812 */ /* 0x000fc800078ec0ff */
[----:B------:R-:W-:-:S07]  /*0550*/  ISETP.NE.AND P1, PT, R16, RZ, PT ;  /* 0x000000ff1000720c */ /* 0x000fce0003f25270 */
[----:B------:R-:W-:Y:S06]  /*0560*/  @!P0 BRA `(.L_x_14) ;  /* 0x00000000003c8947 */ /* 0x000fec0003800000 */
[----:B------:R-:W0:Y:S02]  /*0570*/  LDC.64 R2, c[0x0][0x380] ;  /* 0x0000e000ff027b82 */ /* 0x000e240000000a00 */
[----:B0-----:R-:W-:-:S05]  /*0580*/  IMAD.WIDE R2, R9, 0x4, R2 ;  /* 0x0000000409027825 */ /* 0x001fca00078e0202 */
        /* <DEDUP_REMOVED lines=13> */
.L_x_14:
[----:B------:R-:W-:Y:S05]  /*0660*/  BSYNC.RECONVERGENT B1 ;  /* 0x0000000000017941 */ /* 0x000fea0003800200 */
.L_x_13:
        /* <DEDUP_REMOVED lines=11> */
[----:B------:R-:W3:Y:S01]  /*0720*/  LDG.E R10, desc[UR4][R2.64+0xc] ;  /* 0x00000c04020a7981 */ /* 0x000ee2000c1e1900 */
[----:B------:R-:W-:Y:S01]  /*0730*/  VIADD R9, R9, 0x4 ;  /* 0x0000000409097836 */ /* 0x000fe20000000000 */
[----:B--2---:R-:W-:-:S04]  /*0740*/  IADD3 R4, PT, PT, R4, R5, R6 ;  /* 0x0000000504047210 */ /* 0x004fc80007ffe006 */
[----:B---3--:R-:W-:-:S07]  /*0750*/  IADD3 R6, PT, PT, R10, R11, R4 ;  /* 0x0000000b0a067210 */ /* 0x008fce0007ffe004 */
.L_x_16:
[----:B------:R-:W-:Y:S05]  /*0760*/  BSYNC.RECONVERGENT B1 ;  /* 0x0000000000017941 */ /* 0x000fea0003800200 */
.L_x_15:
[----:B------:R-:W-:Y:S05]  /*0770*/  @!P1 BRA `(.L_x_9) ;  /* 0x0000000000249947 */ /* 0x000fea0003800000 */
[----:B------:R-:W0:Y:S01]  /*0780*/  LDC.64 R4, c[0x0][0x380] ;  /* 0x0000e000ff047b82 */ /* 0x000e220000000a00 */
[----:B------:R-:W-:-:S07]  /*0790*/  IMAD.MOV R8, RZ, RZ, -R8 ;  /* 0x000000ffff087224 */ /* 0x000fce00078e0a08 */
.L_x_17:
[----:B0-----:R-:W-:-:S06]  /*07a0*/  IMAD.WIDE R2, R9, 0x4, R4 ;  /* 0x0000000409027825 */ /* 0x001fcc00078e0204 */
[----:B------:R-:W2:Y:S01]  /*07b0*/  LDG.E R3, desc[UR4][R2.64] ;  /* 0x0000000402037981 */ /* 0x000ea2000c1e1900 */
[----:B------:R-:W-:Y:S02]  /*07c0*/  VIADD R8, R8, 0x1 ;  /* 0x0000000108087836 */ /* 0x000fe40000000000 */
[----:B------:R-:W-:-:S03]  /*07d0*/  VIADD R9, R9, 0x1 ;  /* 0x0000000109097836 */ /* 0x000fc60000000000 */
[----:B------:R-:W-:Y:S01]  /*07e0*/  ISETP.NE.AND P0, PT, R8, RZ, PT ;  /* 0x000000ff0800720c */ /* 0x000fe20003f05270 */
[----:B--2---:R-:W-:-:S12]  /*07f0*/  IMAD.IADD R6, R3, 0x1, R6 ;  /* 0x0000000103067824 */ /* 0x004fd800078e0206 */
[----:B------:R-:W-:Y:S05]  /*0800*/  @P0 BRA `(.L_x_17) ;  /* 0xfffffffc00e40947 */ /* 0x000fea000383ffff */
.L_x_9:
[----:B------:R-:W-:Y:S05]  /*0810*/  BSYNC.RECONVERGENT B0 ;  /* 0x0000000000007941 */ /* 0x000fea0003800200 */
.L_x_8:
[----:B------:R-:W0:Y:S01]  /*0820*/  S2R R3, SR_CgaCtaId ;  /* 0x0000000000037919 */ /* 0x000e220000008800 */
[----:B------:R-:W-:Y:S02]  /*0830*/  MOV R2, 0x400 ;  /* 0x0000040000027802 */ /* 0x000fe40000000f00 */
[----:B------:R-:W-:Y:S02]  /*0840*/  ISETP.NE.AND P0, PT, R7, RZ, PT ;  /* 0x000000ff0700720c */ /* 0x000fe40003f05270 */
[----:B0-----:R-:W-:-:S05]  /*0850*/  LEA R2, R3, R2, 0x18 ;  /* 0x0000000203027211 */ /* 0x001fca00078ec0ff */
[----:B------:R-:W-:-:S05]  /*0860*/  IMAD R7, R7, 0x4, R2 ;  /* 0x0000000407077824 */ /* 0x000fca00078e0202 */
[----:B------:R0:W-:Y:S01]  /*0870*/  STS [R7], R6 ;  /* 0x0000000607007388 */ /* 0x0001e20000000800 */
[----:B------:R-:W-:Y:S06]  /*0880*/  BAR.SYNC.DEFER_BLOCKING 0x0 ;  /* 0x0000000000007b1d */ /* 0x000fec0000010000 */
[----:B------:R-:W-:Y:S05]  /*0890*/  @P0 EXIT ;  /* 0x000000000000094d */ /* 0x000fea0003800000 */
[C---:B------:R-:W-:Y:S01]  /*08a0*/  ISETP.GE.U32.AND P1, PT, R21.reuse, 0x10, PT ;  /* 0x000000101500780c */ /* 0x040fe20003f26070 */
[----:B------:R-:W-:Y:S01]  /*08b0*/  IMAD.MOV.U32 R23, RZ, RZ, RZ ;  /* 0x000000ffff177224 */ /* 0x000fe200078e00ff */
[----:B------:R-:W-:Y:S01]  /*08c0*/  LOP3.LUT R24, R21, 0xf, RZ, 0xc0, !PT ;  /* 0x0000000f15187812 */ /* 0x000fe200078ec0ff */
[----:B------:R-:W-:-:S03]  /*08d0*/  IMAD.MOV.U32 R3, RZ, RZ, RZ ;  /* 0x000000ffff037224 */ /* 0x000fc600078e00ff */
[----:B------:R-:W-:-:S07]  /*08e0*/  ISETP.NE.AND P0, PT, R24, RZ, PT ;  /* 0x000000ff1800720c */ /* 0x000fce0003f05270 */
[----:B------:R-:W-:Y:S06]  /*08f0*/  @!P1 BRA `(.L_x_18) ;  /* 0x0000000000549947 */ /* 0x000fec0003800000 */
[C---:B------:R-:W-:Y:S01]  /*0900*/  LOP3.LUT R22, R21.reuse, 0xfffffff0, RZ, 0xc0, !PT ;  /* 0xfffffff015167812 */ /* 0x040fe200078ec0ff */
[----:B------:R-:W-:Y:S01]  /*0910*/  VIADD R20, R2, 0x20 ;  /* 0x0000002002147836 */ /* 0x000fe20000000000 */
[----:B------:R-:W-:Y:S01]  /*0920*/  LOP3.LUT R23, R21, 0x7f0, RZ, 0xc0, !PT ;  /* 0x000007f015177812 */ /* 0x000fe200078ec0ff */
[----:B------:R-:W-:Y:S02]  /*0930*/  IMAD.MOV.U32 R3, RZ, RZ, RZ ;  /* 0x000000ffff037224 */ /* 0x000fe400078e00ff */
[----:B------:R-:W-:-:S07]  /*0940*/  IMAD.MOV R22, RZ, RZ, -R22 ;  /* 0x000000ffff167224 */ /* 0x000fce00078e0a16 */
.L_x_19:
[----:B0-----:R-:W0:Y:S01]  /*0950*/  LDS.128 R4, [R20+-0x20] ;  /* 0xffffe00014047984 */ /* 0x001e220000000c00 */
[----:B------:R-:W-:-:S03]  /*0960*/  VIADD R22, R22, 0x10 ;  /* 0x0000001016167836 */ /* 0x000fc60000000000 */
[----:B------:R-:W1:Y:S02]  /*0970*/  LDS.128 R8, [R20+-0x10] ;  /* 0xfffff00014087984 */ /* 0x000e640000000c00 */
[----:B------:R-:W-:Y:S02]  /*0980*/  ISETP.NE.AND P1, PT, R22, RZ, PT ;  /* 0x000000ff1600720c */ /* 0x000fe40003f25270 */
[----:B------:R-:W2:Y:S04]  /*0990*/  LDS.128 R12, [R20] ;  /* 0x00000000140c7984 */ /* 0x000ea80000000c00 */
[----:B------:R3:W4:Y:S02]  /*09a0*/  LDS.128 R16, [R20+0x10] ;  /* 0x0000100014107984 */ /* 0x0007240000000c00 */
[----:B---3--:R-:W-:Y:S01]  /*09b0*/  VIADD R20, R20, 0x40 ;  /* 0x0000004014147836 */ /* 0x008fe20000000000 */
[----:B0-----:R-:W-:-:S04]  /*09c0*/  IADD3 R4, PT, PT, R5, R4, R3 ;  /* 0x0000000405047210 */ /* 0x001fc80007ffe003 */
[----:B------:R-:W-:-:S04]  /*09d0*/  IADD3 R4, PT, PT, R7, R6, R4 ;  /* 0x0000000607047210 */ /* 0x000fc80007ffe004 */
[----:B-1----:R-:W-:-:S04]  /*09e0*/  IADD3 R4, PT, PT, R9, R8, R4 ;  /* 0x0000000809047210 */ /* 0x002fc80007ffe004 */
[----:B------:R-:W-:-:S04]  /*09f0*/  IADD3 R4, PT, PT, R11, R10, R4 ;  /* 0x0000000a0b047210 */ /* 0x000fc80007ffe004 */
[----:B--2---:R-:W-:-:S04]  /*0a00*/  IADD3 R4, PT, PT, R13, R12, R4 ;  /* 0x0000000c0d047210 */ /* 0x004fc80007ffe004 */
[----:B------:R-:W-:-:S04]  /*0a10*/  IADD3 R4, PT, PT, R15, R14, R4 ;  /* 0x0000000e0f047210 */ /* 0x000fc80007ffe004 */
[----:B----4-:R-:W-:-:S04]  /*0a20*/  IADD3 R4, PT, PT, R17, R16, R4 ;  /* 0x0000001011047210 */ /* 0x010fc80007ffe004 */
[----:B------:R-:W-:Y:S01]  /*0a30*/  IADD3 R3, PT, PT, R19, R18, R4 ;  /* 0x0000001213037210 */ /* 0x000fe20007ffe004 */
[----:B------:R-:W-:Y:S06]  /*0a40*/  @P1 BRA `(.L_x_19) ;  /* 0xfffffffc00c01947 */ /* 0x000fec000383ffff */
.L_x_18:
[----:B------:R-:W-:Y:S05]  /*0a50*/  @!P0 BRA `(.L_x_20) ;  /* 0x0000000000788947 */ /* 0x000fea0003800000 */
[----:B------:R-:W-:Y:S02]  /*0a60*/  ISETP.GE.U32.AND P0, PT, R24, 0x8, PT ;  /* 0x000000081800780c */ /* 0x000fe40003f06070 */
[----:B------:R-:W-:-:S04]  /*0a70*/  LOP3.LUT R13, R21, 0x7, RZ, 0xc0, !PT ;  /* 0x00000007150d7812 */ /* 0x000fc800078ec0ff */
[----:B------:R-:W-:-:S07]  /*0a80*/  ISETP.NE.AND P1, PT, R13, RZ, PT ;  /* 0x000000ff0d00720c */ /* 0x000fce0003f25270 */
[----:B------:R-:W-:Y:S06]  /*0a90*/  @!P0 BRA `(.L_x_21) ;  /* 0x0000000000208947 */ /* 0x000fec0003800000 */
[C---:B------:R-:W-:Y:S02]  /*0aa0*/  IMAD R12, R23.reuse, 0x4, R2 ;  /* 0x00000004170c7824 */ /* 0x040fe400078e0202 */
[----:B------:R-:W-:-:S03]  /*0ab0*/  VIADD R23, R23, 0x8 ;  /* 0x0000000817177836 */ /* 0x000fc60000000000 */
[----:B0-----:R-:W0:Y:S04]  /*0ac0*/  LDS.128 R4, [R12] ;  /* 0x000000000c047984 */ /* 0x001e280000000c00 */
[----:B------:R-:W1:Y:S01]  /*0ad0*/  LDS.128 R8, [R12+0x10] ;  /* 0x000010000c087984 */ /* 0x000e620000000c00 */
[----:B0-----:R-:W-:-:S04]  /*0ae0*/  IADD3 R4, PT, PT, R5, R4, R3 ;  /* 0x0000000405047210 */ /* 0x001fc80007ffe003 */
[----:B------:R-:W-:-:S04]  /*0af0*/  IADD3 R4, PT, PT, R7, R6, R4 ;  /* 0x0000000607047210 */ /* 0x000fc80007ffe004 */
[----:B-1----:R-:W-:-:S04]  /*0b00*/  IADD3 R4, PT, PT, R9, R8, R4 ;  /* 0x0000000809047210 */ /* 0x002fc80007ffe004 */
[----:B------:R-:W-:-:S07]  /*0b10*/  IADD3 R3, PT, PT, R11, R10, R4 ;  /* 0x0000000a0b037210 */ /* 0x000fce0007ffe004 */
.L_x_21:
[----:B------:R-:W-:Y:S05]  /*0b20*/  @!P1 BRA `(.L_x_20) ;  /* 0x0000000000449947 */ /* 0x000fea0003800000 */
[----:B------:R-:W-:Y:S02]  /*0b30*/  ISETP.GE.U32.AND P0, PT, R13, 0x4, PT ;  /* 0x000000040d00780c */ /* 0x000fe40003f06070 */
[----:B------:R-:W-:-:S04]  /*0b40*/  LOP3.LUT R21, R21, 0x3, RZ, 0xc0, !PT ;  /* 0x0000000315157812 */ /* 0x000fc800078ec0ff */
[----:B------:R-:W-:-:S07]  /*0b50*/  ISETP.NE.AND P1, PT, R21, RZ, PT ;  /* 0x000000ff1500720c */ /* 0x000fce0003f25270 */
[C---:B------:R-:W-:Y:S02]  /*0b60*/  @P0 IMAD R4, R23.reuse, 0x4, R2 ;  /* 0x0000000417040824 */ /* 0x040fe400078e0202 */
[----:B------:R-:W-:-:S04]  /*0b70*/  @P0 VIADD R23, R23, 0x4 ;  /* 0x0000000417170836 */ /* 0x000fc80000000000 */
[----:B0-----:R-:W0:Y:S02]  /*0b80*/  @P0 LDS.128 R4, [R4] ;  /* 0x0000000004040984 */ /* 0x001e240000000c00 */
[----:B0-----:R-:W-:-:S04]  /*0b90*/  @P0 IADD3 R5, PT, PT, R5, R4, R3 ;  /* 0x0000000405050210 */ /* 0x001fc80007ffe003 */
[----:B------:R-:W-:Y:S01]  /*0ba0*/  @P0 IADD3 R3, PT, PT, R7, R6, R5 ;  /* 0x0000000607030210 */ /* 0x000fe20007ffe005 */
[----:B------:R-:W-:Y:S06]  /*0bb0*/  @!P1 BRA `(.L_x_20) ;  /* 0x0000000000209947 */ /* 0x000fec0003800000 */
[----:B------:R-:W-:Y:S02]  /*0bc0*/  IMAD R2, R23, 0x4, R2 ;  /* 0x0000000417027824 */ /* 0x000fe400078e0202 */
[----:B------:R-:W-:-:S07]  /*0bd0*/  IMAD.MOV R21, RZ, RZ, -R21 ;  /* 0x000000ffff157224 */ /* 0x000fce00078e0a15 */
.L_x_22:
[----:B------:R0:W1:Y:S01]  /*0be0*/  LDS R4, [R2] ;  /* 0x0000000002047984 */ /* 0x0000620000000800 */
[----:B------:R-:W-:-:S05]  /*0bf0*/  VIADD R21, R21, 0x1 ;  /* 0x0000000115157836 */ /* 0x000fca0000000000 */
[----:B------:R-:W-:Y:S01]  /*0c00*/  ISETP.NE.AND P0, PT, R21, RZ, PT ;  /* 0x000000ff1500720c */ /* 0x000fe20003f05270 */
[----:B0-----:R-:W-:Y:S02]  /*0c10*/  VIADD R2, R2, 0x4 ;  /* 0x0000000402027836 */ /* 0x001fe40000000000 */
[----:B-1----:R-:W-:-:S10]  /*0c20*/  IMAD.IADD R3, R4, 0x1, R3 ;  /* 0x0000000104037824 */ /* 0x002fd400078e0203 */
[----:B------:R-:W-:Y:S05]  /*0c30*/  @P0 BRA `(.L_x_22) ;  /* 0xfffffffc00e80947 */ /* 0x000fea000383ffff */
.L_x_20:
[----:B------:R-:W1:Y:S02]  /*0c40*/  LDC.64 R4, c[0x0][0x388] ;  /* 0x0000e200ff047b82 */ /* 0x000e640000000a00 */
[----:B-1----:R-:W-:-:S05]  /*0c50*/  IMAD.WIDE.U32 R4, R0, 0x4, R4 ;  /* 0x0000000400047825 */ /* 0x002fca00078e0004 */
[----:B------:R-:W-:Y:S01]  /*0c60*/  STG.E desc[UR4][R4.64], R3 ;  /* 0x0000000304007986 */ /* 0x000fe2000c101904 */
[----:B------:R-:W-:Y:S05]  /*0c70*/  EXIT ;  /* 0x000000000000794d */ /* 0x000fea0003800000 */
        .weak           $__internal_0_$__cuda_sm20_div_rn_f64_full
        .type           $__internal_0_$__cuda_sm20_div_rn_f64_full,@function
        .size           $__internal_0_$__cuda_sm20_div_rn_f64_full,(.L_x_29 - $__internal_0_$__cuda_sm20_div_rn_f64_full)
$__internal_0_$__cuda_sm20_div_rn_f64_full:
[C---:B------:R-:W-:Y:S01]  /*0c80*/  FSETP.GEU.AND P0, PT, |R5|.reuse, 1.469367938527859385e-39, PT ;  /* 0x001000000500780b */ /* 0x040fe20003f0e200 */
[----:B------:R-:W-:Y:S01]  /*0c90*/  IMAD.MOV.U32 R8, RZ, RZ, 0x1 ;  /* 0x00000001ff087424 */ /* 0x000fe200078e00ff */
[C---:B------:R-:W-:Y:S01]  /*0ca0*/  LOP3.LUT R2, R5.reuse, 0x800fffff, RZ, 0xc0, !PT ;  /* 0x800fffff05027812 */ /* 0x040fe200078ec0ff */
[----:B------:R-:W-:Y:S01]  /*0cb0*/  IMAD.MOV.U32 R12, RZ, RZ, 0x1ca00000 ;  /* 0x1ca00000ff0c7424 */ /* 0x000fe200078e00ff */
[----:B------:R-:W-:Y:S02]  /*0cc0*/  LOP3.LUT R14, R5, 0x7ff00000, RZ, 0xc0, !PT ;  /* 0x7ff00000050e7812 */ /* 0x000fe400078ec0ff */
[----:B------:R-:W-:Y:S01]  /*0cd0*/  LOP3.LUT R3, R2, 0x3ff00000, RZ, 0xfc, !PT ;  /* 0x3ff0000002037812 */ /* 0x000fe200078efcff */
[----:B------:R-:W-:Y:S01]  /*0ce0*/  IMAD.MOV.U32 R2, RZ, RZ, R4 ;  /* 0x000000ffff027224 */ /* 0x000fe200078e0004 */
[----:B------:R-:W-:-:S04]  /*0cf0*/  LOP3.LUT R13, R7, 0x7ff00000, RZ, 0xc0, !PT ;  /* 0x7ff00000070d7812 */ /* 0x000fc800078ec0ff */
[----:B------:R-:W-:Y:S01]  /*0d00*/  ISETP.GE.U32.AND P1, PT, R13, R14, PT ;  /* 0x0000000e0d00720c */ /* 0x000fe20003f26070 */
[----:B------:R-:W-:Y:S01]  /*0d10*/  @!P0 DMUL R2, R4, 8.98846567431157953865e+307 ;  /* 0x7fe0000004028828 */ /* 0x000fe20000000000 */
[----:B------:R-:W-:-:S05]  /*0d20*/  IMAD.MOV.U32 R19, RZ, RZ, R13 ;  /* 0x000000ffff137224 */ /* 0x000fca00078e000d */
[----:B------:R-:W0:Y:S02]  /*0d30*/  MUFU.RCP64H R9, R3 ;  /* 0x0000000300097308 */ /* 0x000e240000001800 */
[----:B0-----:R-:W-:-:S08]  /*0d40*/  DFMA R10, R8, -R2, 1 ;  /* 0x3ff00000080a742b */ /* 0x001fd00000000802 */
[----:B------:R-:W-:-:S08]  /*0d50*/  DFMA R10, R10, R10, R10 ;  /* 0x0000000a0a0a722b */ /* 0x000fd0000000000a */
[----:B------:R-:W-:Y:S01]  /*0d60*/  DFMA R10, R8, R10, R8 ;  /* 0x0000000a080a722b */ /* 0x000fe20000000008 */
[----:B------:R-:W-:Y:S01]  /*0d70*/  SEL R9, R12, 0x63400000, !P1 ;  /* 0x634000000c097807 */ /* 0x000fe20004800000 */
[----:B------:R-:W-:Y:S01]  /*0d80*/  IMAD.MOV.U32 R8, RZ, RZ, R6 ;  /* 0x000000ffff087224 */ /* 0x000fe200078e0006 */
[----:B------:R-:W-:Y:S02]  /*0d90*/  FSETP.GEU.AND P1, PT, |R7|, 1.469367938527859385e-39, PT ;  /* 0x001000000700780b */ /* 0x000fe40003f2e200 */
[----:B------:R-:W-:-:S03]  /*0da0*/  LOP3.LUT R9, R9, 0x800fffff, R7, 0xf8, !PT ;  /* 0x800fffff09097812 */ /* 0x000fc600078ef807 */
[----:B------:R-:W-:-:S08]  /*0db0*/  DFMA R16, R10, -R2, 1 ;  /* 0x3ff000000a10742b */ /* 0x000fd00000000802 */
[----:B------:R-:W-:Y:S01]  /*0dc0*/  DFMA R10, R10, R16, R10 ;  /* 0x000000100a0a722b */ /* 0x000fe2000000000a */
[----:B------:R-:W-:Y:S10]  /*0dd0*/  @P1 BRA `(.L_x_23) ;  /* 0x0000000000201947 */ /* 0x000ff40003800000 */
[----:B------:R-:W-:-:S04]  /*0de0*/  LOP3.LUT R16, R5, 0x7ff00000, RZ, 0xc0, !PT ;  /* 0x7ff0000005107812 */ /* 0x000fc800078ec0ff */
[----:B------:R-:W-:Y:S01]  /*0df0*/  ISETP.GE.U32.AND P1, PT, R13, R16, PT ;  /* 0x000000100d00720c */ /* 0x000fe20003f26070 */
[----:B------:R-:W-:-:S03]  /*0e00*/  IMAD.MOV.U32 R16, RZ, RZ, RZ ;  /* 0x000000ffff107224 */ /* 0x000fc600078e00ff */
[----:B------:R-:W-:-:S04]  /*0e10*/  SEL R15, R12, 0x63400000, !P1 ;  /* 0x634000000c0f7807 */ /* 0x000fc80004800000 */
[----:B------:R-:W-:-:S04]  /*0e20*/  LOP3.LUT R15, R15, 0x80000000, R7, 0xf8, !PT ;  /* 0x800000000f0f7812 */ /* 0x000fc800078ef807 */
[----:B------:R-:W-:-:S06]  /*0e30*/  LOP3.LUT R17, R15, 0x100000, RZ, 0xfc, !PT ;  /* 0x001000000f117812 */ /* 0x000fcc00078efcff */
[----:B------:R-:W-:-:S10]  /*0e40*/  DFMA R8, R8, 2, -R16 ;  /* 0x400000000808782b */ /* 0x000fd40000000810 */
[----:B------:R-:W-:-:S07]  /*0e50*/  LOP3.LUT R19, R9, 0x7ff00000, RZ, 0xc0, !PT ;  /* 0x7ff0000009137812 */ /* 0x000fce00078ec0ff */
.L_x_23:
[----:B------:R-:W-:Y:S01]  /*0e60*/  IMAD.MOV.U32 R18, RZ, RZ, R14 ;  /* 0x000000ffff127224 */ /* 0x000fe200078e000e */
[----:B------:R-:W-:Y:S01]  /*0e70*/  @!P0 LOP3.LUT R18, R3, 0x7ff00000, RZ, 0xc0, !PT ;  /* 0x7ff0000003128812 */ /* 0x000fe200078ec0ff */
[----:B------:R-:W-:Y:S01]  /*0e80*/  VIADD R20, R19, 0xffffffff ;  /* 0xffffffff13147836 */ /* 0x000fe20000000000 */
[----:B------:R-:W-:-:S03]  /*0e90*/  DMUL R16, R10, R8 ;  /* 0x000000080a107228 */ /* 0x000fc60000000000 */
[----:B------:R-:W-:Y:S01]  /*0ea0*/  VIADD R22, R18, 0xffffffff ;  /* 0xffffffff12167836 */ /* 0x000fe20000000000 */
[----:B------:R-:W-:-:S04]  /*0eb0*/  ISETP.GT.U32.AND P0, PT, R20, 0x7feffffe, PT ;  /* 0x7feffffe1400780c */ /* 0x000fc80003f04070 */
[----:B------:R-:W-:Y:S01]  /*0ec0*/  ISETP.GT.U32.OR P0, PT, R22, 0x7feffffe, P0 ;  /* 0x7feffffe1600780c */ /* 0x000fe20000704470 */
[----:B------:R-:W-:-:S08]  /*0ed0*/  DFMA R14, R16, -R2, R8 ;  /* 0x80000002100e722b */ /* 0x000fd00000000008 */
[----:B------:R-:W-:-:S04]  /*0ee0*/  DFMA R10, R10, R14, R16 ;  /* 0x0000000e0a0a722b */ /* 0x000fc80000000010 */
[----:B------:R-:W-:Y:S07]  /*0ef0*/  @P0 BRA `(.L_x_24) ;  /* 0x00000000006c0947 */ /* 0x000fee0003800000 */
[----:B------:R-:W-:-:S04]  /*0f00*/  LOP3.LUT R14, R5, 0x7ff00000, RZ, 0xc0, !PT ;  /* 0x7ff00000050e7812 */ /* 0x000fc800078ec0ff */
[CC--:B------:R-:W-:Y:S02]  /*0f10*/  VIADDMNMX R6, R13.reuse, -R14.reuse, 0xb9600000, !PT ;  /* 0xb96000000d067446 */ /* 0x0c0fe4000780090e */
[----:B------:R-:W-:Y:S02]  /*0f20*/  ISETP.GE.U32.AND P0, PT, R13, R14, PT ;  /* 0x0000000e0d00720c */ /* 0x000fe40003f06070 */
[----:B------:R-:W-:Y:S02]  /*0f30*/  VIMNMX R6, PT, PT, R6, 0x46a00000, PT ;  /* 0x46a0000006067848 */ /* 0x000fe40003fe0100 */
[----:B------:R-:W-:-:S05]  /*0f40*/  SEL R7, R12, 0x63400000, !P0 ;  /* 0x634000000c077807 */ /* 0x000fca0004000000 */
[----:B------:R-:W-:Y:S02]  /*0f50*/  IMAD.IADD R14, R6, 0x1, -R7 ;  /* 0x00000001060e7824 */ /* 0x000fe400078e0a07 */
[----:B------:R-:W-:Y:S02]  /*0f60*/  IMAD.MOV.U32 R6, RZ, RZ, RZ ;  /* 0x000000ffff067224 */ /* 0x000fe400078e00ff */
[----:B------:R-:W-:-:S06]  /*0f70*/  VIADD R7, R14, 0x7fe00000 ;  /* 0x7fe000000e077836 */ /* 0x000fcc0000000000 */
[----:B------:R-:W-:-:S10]  /*0f80*/  DMUL R12, R10, R6 ;  /* 0x000000060a0c7228 */ /* 0x000fd40000000000 */
[----:B------:R-:W-:-:S13]  /*0f90*/  FSETP.GTU.AND P0, PT, |R13|, 1.469367938527859385e-39, PT ;  /* 0x001000000d00780b */ /* 0x000fda0003f0c200 */
[----:B------:R-:W-:Y:S05]  /*0fa0*/  @P0 BRA `(.L_x_25) ;  /* 0x0000000000940947 */ /* 0x000fea0003800000 */
[----:B------:R-:W-:Y:S01]  /*0fb0*/  DFMA R2, R10, -R2, R8 ;  /* 0x800000020a02722b */ /* 0x000fe20000000008 */
[----:B------:R-:W-:-:S09]  /*0fc0*/  IMAD.MOV.U32 R6, RZ, RZ, RZ ;  /* 0x000000ffff067224 */ /* 0x000fd200078e00ff */
[C---:B------:R-:W-:Y:S02]  /*0fd0*/  FSETP.NEU.AND P0, PT, R3.reuse, RZ, PT ;  /* 0x000000ff0300720b */ /* 0x040fe40003f0d000 */
[----:B------:R-:W-:-:S04]  /*0fe0*/  LOP3.LUT R5, R3, 0x80000000, R5, 0x48, !PT ;  /* 0x8000000003057812 */ /* 0x000fc800078e4805 */
[----:B------:R-:W-:-:S07]  /*0ff0*/  LOP3.LUT R7, R5, R7, RZ, 0xfc, !PT ;  /* 0x0000000705077212 */ /* 0x000fce00078efcff */
[----:B------:R-:W-:Y:S05]  /*1000*/  @!P0 BRA `(.L_x_25) ;  /* 0x00000000007c8947 */ /* 0x000fea0003800000 */
[----:B------:R-:W-:Y:S01]  /*1010*/  IMAD.MOV R3, RZ, RZ, -R14 ;  /* 0x000000ffff037224 */ /* 0x000fe200078e0a0e */
[----:B------:R-:W-:Y:S01]  /*1020*/  DMUL.RP R6, R10, R6 ;  /* 0x000000060a067228 */ /* 0x000fe20000008000 */
[----:B------:R-:W-:-:S06]  /*1030*/  IMAD.MOV.U32 R2, RZ, RZ, RZ ;  /* 0x000000ffff027224 */ /* 0x000fcc00078e00ff */
[----:B------:R-:W-:-:S03]  /*1040*/  DFMA R2, R12, -R2, R10 ;  /* 0x800000020c02722b */ /* 0x000fc6000000000a */
[----:B------:R-:W-:-:S03]  /*1050*/  LOP3.LUT R5, R7, R5, RZ, 0x3c, !PT ;  /* 0x0000000507057212 */ /* 0x000fc600078e3cff */
[----:B------:R-:W-:-:S04]  /*1060*/  IADD3 R2, PT, PT, -R14, -0x43300000, RZ ;  /* 0xbcd000000e027810 */ /* 0x000fc80007ffe1ff */
[----:B------:R-:W-:-:S04]  /*1070*/  FSETP.NEU.AND P0, PT, |R3|, R2, PT ;  /* 0x000000020300720b */ /* 0x000fc80003f0d200 */
[----:B------:R-:W-:Y:S02]  /*1080*/  FSEL R12, R6, R12, !P0 ;  /* 0x0000000c060c7208 */ /* 0x000fe40004000000 */
[----:B------:R-:W-:Y:S01]  /*1090*/  FSEL R13, R5, R13, !P0 ;  /* 0x0000000d050d7208 */ /* 0x000fe20004000000 */
[----:B------:R-:W-:Y:S06]  /*10a0*/  BRA `(.L_x_25) ;  /* 0x0000000000547947 */ /* 0x000fec0003800000 */
.L_x_24:
[----:B------:R-:W-:-:S14]  /*10b0*/  DSETP.NAN.AND P0, PT, R6, R6, PT ;  /* 0x000000060600722a */ /* 0x000fdc0003f08000 */
[----:B------:R-:W-:Y:S05]  /*10c0*/  @P0 BRA `(.L_x_26) ;  /* 0x0000000000440947 */ /* 0x000fea0003800000 */
[----:B------:R-:W-:-:S14]  /*10d0*/  DSETP.NAN.AND P0, PT, R4, R4, PT ;  /* 0x000000040400722a */ /* 0x000fdc0003f08000 */
[----:B------:R-:W-:Y:S05]  /*10e0*/  @P0 BRA `(.L_x_27) ;  /* 0x0000000000300947 */ /* 0x000fea0003800000 */
[----:B------:R-:W-:Y:S01]  /*10f0*/  ISETP.NE.AND P0, PT, R19, R18, PT ;  /* 0x000000121300720c */ /* 0x000fe20003f05270 */
[----:B------:R-:W-:Y:S02]  /*1100*/  IMAD.MOV.U32 R12, RZ, RZ, 0x0 ;  /* 0x00000000ff0c7424 */ /* 0x000fe400078e00ff */
[----:B------:R-:W-:-:S10]  /*1110*/  IMAD.MOV.U32 R13, RZ, RZ, -0x80000 ;  /* 0xfff80000ff0d7424 */ /* 0x000fd400078e00ff */
[----:B------:R-:W-:Y:S05]  /*1120*/  @!P0 BRA `(.L_x_25) ;  /* 0x0000000000348947 */ /* 0x000fea0003800000 */
[----:B------:R-:W-:Y:S02]  /*1130*/  ISETP.NE.AND P0, PT, R19, 0x7ff00000, PT ;  /* 0x7ff000001300780c */ /* 0x000fe40003f05270 */
[----:B------:R-:W-:Y:S02]  /*1140*/  LOP3.LUT R13, R7, 0x80000000, R5, 0x48, !PT ;  /* 0x80000000070d7812 */ /* 0x000fe400078e4805 */
[----:B------:R-:W-:-:S13]  /*1150*/  ISETP.EQ.OR P0, PT, R18, RZ, !P0 ;  /* 0x000000ff1200720c */ /* 0x000fda0004702670 */
[----:B------:R-:W-:Y:S01]  /*1160*/  @P0 LOP3.LUT R2, R13, 0x7ff00000, RZ, 0xfc, !PT ;  /* 0x7ff000000d020812 */ /* 0x000fe200078efcff */
[----:B------:R-:W-:Y:S02]  /*1170*/  @!P0 IMAD.MOV.U32 R12, RZ, RZ, RZ ;  /* 0x000000ffff0c8224 */ /* 0x000fe400078e00ff */
[----:B------:R-:W-:Y:S02]  /*1180*/  @P0 IMAD.MOV.U32 R12, RZ, RZ, RZ ;  /* 0x000000ffff0c0224 */ /* 0x000fe400078e00ff */
[----:B------:R-:W-:Y:S01]  /*1190*/  @P0 IMAD.MOV.U32 R13, RZ, RZ, R2 ;  /* 0x000000ffff0d0224 */ /* 0x000fe200078e0002 */
[----:B------:R-:W-:Y:S06]  /*11a0*/  BRA `(.L_x_25) ;  /* 0x0000000000147947 */ /* 0x000fec0003800000 */
.L_x_27:
[----:B------:R-:W-:Y:S01]  /*11b0*/  LOP3.LUT R13, R5, 0x80000, RZ, 0xfc, !PT ;  /* 0x00080000050d7812 */ /* 0x000fe200078efcff */
[----:B------:R-:W-:Y:S01]  /*11c0*/  IMAD.MOV.U32 R12, RZ, RZ, R4 ;  /* 0x000000ffff0c7224 */ /* 0x000fe200078e0004 */
[----:B------:R-:W-:Y:S06]  /*11d0*/  BRA `(.L_x_25) ;  /* 0x0000000000087947 */ /* 0x000fec0003800000 */
.L_x_26:
[----:B------:R-:W-:Y:S01]  /*11e0*/  LOP3.LUT R13, R7, 0x80000, RZ, 0xfc, !PT ;  /* 0x00080000070d7812 */ /* 0x000fe200078efcff */
[----:B------:R-:W-:-:S07]  /*11f0*/  IMAD.MOV.U32 R12, RZ, RZ, R6 ;  /* 0x000000ffff0c7224 */ /* 0x000fce00078e0006 */
.L_x_25:
[----:B------:R-:W-:Y:S02]  /*1200*/  IMAD.MOV.U32 R2, RZ, RZ, R0 ;  /* 0x000000ffff027224 */ /* 0x000fe400078e0000 */
[----:B------:R-:W-:-:S04]  /*1210*/  IMAD.MOV.U32 R3, RZ, RZ, 0x0 ;  /* 0x00000000ff037424 */ /* 0x000fc800078e00ff */
[----:B------:R-:W-:Y:S05]  /*1220*/  RET.REL.NODEC R2 `(_Z10reduction1PiS_i) ;  /* 0xffffffec02747950 */ /* 0x000fea0003c3ffff */
.L_x_28:
        /* <DEDUP_REMOVED lines=13> */
.L_x_29:


//--------------------- .nv.shared.reserved.0     --------------------------
	.section	.nv.shared.reserved.0,"aw",@nobits
	.weak		__nv_reservedSMEM_offset_0_alias
	.size		__nv_reservedSMEM_offset_0_alias, 0, 64
	.other		__nv_reservedSMEM_offset_0_alias,@"STO_CUDA_RESERVED_SHARED STV_DEFAULT"
__nv_reservedSMEM_offset_0_alias:
	.zero		0
	.zero		64


//--------------------- .nv.shared._Z10reduction1PiS_i --------------------------
	.section	.nv.shared._Z10reduction1PiS_i,"aw",@nobits
	.sectionflags	@""
	.align	4
.nv.shared._Z10reduction1PiS_i:
	.zero		5120


//--------------------- .nv.constant0._Z10reduction2PiS_ --------------------------
	.section	.nv.constant0._Z10reduction2PiS_,"a",@progbits
	.sectionflags	@""
	.align	4
.nv.constant0._Z10reduction2PiS_:
	.zero		912


//--------------------- .nv.constant0._Z10reduction1PiS_i --------------------------
	.section	.nv.constant0._Z10reduction1PiS_i,"a",@progbits
	.sectionflags	@""
	.align	4
.nv.constant0._Z10reduction1PiS_i:
	.zero		916


//--------------------- SYMBOLS --------------------------

	.type		.nv.reservedSmem.offset0,@object
	.size		.nv.reservedSmem.offset0,0x4
	.type		.nv.reservedSmem.cap,@object
	.size		.nv.reservedSmem.cap,0x4
